//
// Generated by NVIDIA NVVM Compiler
//
// Compiler Build ID: CL-36424714
// Cuda compilation tools, release 13.0, V13.0.88
// Based on NVVM 20.0.0
//

.version 9.0
.target sm_100
.address_size 64

	// .globl	simpleBfs
// _ZZ11scanDegreesE9prefixSum has been demoted
// _ZZ23assignVerticesNextQueueE15sharedIncrement has been demoted
.extern .shared .align 16 .b8 shared[];

.visible .entry simpleBfs(
	.param .u32 simpleBfs_param_0,
	.param .u32 simpleBfs_param_1,
	.param .u64 .ptr .align 1 simpleBfs_param_2,
	.param .u64 .ptr .align 1 simpleBfs_param_3,
	.param .u64 .ptr .align 1 simpleBfs_param_4,
	.param .u64 .ptr .align 1 simpleBfs_param_5,
	.param .u64 .ptr .align 1 simpleBfs_param_6,
	.param .u64 .ptr .align 1 simpleBfs_param_7
)
{
	.reg .pred 	%p<7>;
	.reg .b32 	%r<34>;
	.reg .b64 	%rd<24>;

	ld.param.u32 	%r17, [simpleBfs_param_0];
	ld.param.u32 	%r16, [simpleBfs_param_1];
	ld.param.u64 	%rd7, [simpleBfs_param_2];
	ld.param.u64 	%rd8, [simpleBfs_param_3];
	ld.param.u64 	%rd9, [simpleBfs_param_4];
	ld.param.u64 	%rd12, [simpleBfs_param_5];
	ld.param.u64 	%rd10, [simpleBfs_param_6];
	ld.param.u64 	%rd11, [simpleBfs_param_7];
	cvta.to.global.u64 	%rd1, %rd12;
	mov.u32 	%r18, %ctaid.x;
	mov.u32 	%r19, %ntid.x;
	mov.u32 	%r20, %tid.x;
	mad.lo.s32 	%r1, %r18, %r19, %r20;
	setp.ge.s32 	%p1, %r1, %r17;
	@%p1 bra 	$L__BB0_9;
	mul.wide.s32 	%rd13, %r1, 4;
	add.s64 	%rd14, %rd1, %rd13;
	ld.global.u32 	%r21, [%rd14];
	setp.ne.s32 	%p2, %r21, %r16;
	@%p2 bra 	$L__BB0_9;
	cvta.to.global.u64 	%rd15, %rd8;
	add.s64 	%rd2, %rd15, %rd13;
	cvta.to.global.u64 	%rd17, %rd9;
	add.s64 	%rd3, %rd17, %rd13;
	ld.global.u32 	%r31, [%rd3];
	setp.lt.s32 	%p3, %r31, 1;
	@%p3 bra 	$L__BB0_9;
	ld.global.u32 	%r32, [%rd2];
	add.s32 	%r4, %r16, 1;
	cvta.to.global.u64 	%rd4, %rd7;
	cvta.to.global.u64 	%rd5, %rd10;
	mov.b32 	%r33, 0;
	mov.u32 	%r29, %r32;
$L__BB0_4:
	mul.wide.s32 	%rd18, %r29, 4;
	add.s64 	%rd19, %rd4, %rd18;
	ld.global.u32 	%r9, [%rd19];
	mul.wide.s32 	%rd20, %r9, 4;
	add.s64 	%rd6, %rd1, %rd20;
	ld.global.u32 	%r23, [%rd6];
	setp.ge.s32 	%p4, %r4, %r23;
	@%p4 bra 	$L__BB0_6;
	st.global.u32 	[%rd6], %r4;
	add.s64 	%rd22, %rd5, %rd20;
	st.global.u32 	[%rd22], %r29;
	ld.global.u32 	%r32, [%rd2];
	ld.global.u32 	%r31, [%rd3];
	mov.b32 	%r33, 1;
$L__BB0_6:
	add.s32 	%r29, %r29, 1;
	add.s32 	%r25, %r31, %r32;
	setp.lt.s32 	%p5, %r29, %r25;
	@%p5 bra 	$L__BB0_4;
	setp.eq.s32 	%p6, %r33, 0;
	@%p6 bra 	$L__BB0_9;
	cvta.to.global.u64 	%rd23, %rd11;
	mov.b32 	%r26, 1;
	st.global.u32 	[%rd23], %r26;
$L__BB0_9:
	ret;

}
	// .globl	queueBfs
.visible .entry queueBfs(
	.param .u32 queueBfs_param_0,
	.param .u64 .ptr .align 1 queueBfs_param_1,
	.param .u64 .ptr .align 1 queueBfs_param_2,
	.param .u64 .ptr .align 1 queueBfs_param_3,
	.param .u64 .ptr .align 1 queueBfs_param_4,
	.param .u64 .ptr .align 1 queueBfs_param_5,
	.param .u32 queueBfs_param_6,
	.param .u64 .ptr .align 1 queueBfs_param_7,
	.param .u64 .ptr .align 1 queueBfs_param_8,
	.param .u64 .ptr .align 1 queueBfs_param_9
)
{
	.reg .pred 	%p<6>;
	.reg .b32 	%r<21>;
	.reg .b64 	%rd<30>;

	ld.param.u32 	%r7, [queueBfs_param_0];
	ld.param.u64 	%rd9, [queueBfs_param_1];
	ld.param.u64 	%rd10, [queueBfs_param_2];
	ld.param.u64 	%rd11, [queueBfs_param_3];
	ld.param.u64 	%rd12, [queueBfs_param_4];
	ld.param.u64 	%rd13, [queueBfs_param_5];
	ld.param.u32 	%r8, [queueBfs_param_6];
	ld.param.u64 	%rd14, [queueBfs_param_7];
	ld.param.u64 	%rd15, [queueBfs_param_8];
	ld.param.u64 	%rd16, [queueBfs_param_9];
	mov.u32 	%r9, %ctaid.x;
	mov.u32 	%r10, %ntid.x;
	mov.u32 	%r11, %tid.x;
	mad.lo.s32 	%r1, %r9, %r10, %r11;
	setp.ge.s32 	%p1, %r1, %r8;
	@%p1 bra 	$L__BB1_7;
	cvta.to.global.u64 	%rd17, %rd11;
	cvta.to.global.u64 	%rd18, %rd10;
	cvta.to.global.u64 	%rd19, %rd15;
	mul.wide.s32 	%rd20, %r1, 4;
	add.s64 	%rd21, %rd19, %rd20;
	ld.global.u32 	%r12, [%rd21];
	mul.wide.s32 	%rd22, %r12, 4;
	add.s64 	%rd1, %rd18, %rd22;
	add.s64 	%rd2, %rd17, %rd22;
	ld.global.u32 	%r13, [%rd2];
	setp.lt.s32 	%p2, %r13, 1;
	@%p2 bra 	$L__BB1_7;
	ld.global.u32 	%r20, [%rd1];
	add.s32 	%r3, %r7, 1;
	cvta.to.global.u64 	%rd3, %rd9;
	cvta.to.global.u64 	%rd4, %rd12;
	cvta.to.global.u64 	%rd5, %rd13;
	cvta.to.global.u64 	%rd6, %rd14;
	cvta.to.global.u64 	%rd7, %rd16;
$L__BB1_3:
	mul.wide.s32 	%rd23, %r20, 4;
	add.s64 	%rd24, %rd3, %rd23;
	ld.global.u32 	%r5, [%rd24];
	mul.wide.s32 	%rd25, %r5, 4;
	add.s64 	%rd8, %rd4, %rd25;
	ld.global.u32 	%r14, [%rd8];
	setp.ne.s32 	%p3, %r14, 2147483647;
	@%p3 bra 	$L__BB1_6;
	atom.global.min.s32 	%r15, [%rd8], %r3;
	setp.ne.s32 	%p4, %r15, 2147483647;
	@%p4 bra 	$L__BB1_6;
	add.s64 	%rd27, %rd5, %rd25;
	st.global.u32 	[%rd27], %r20;
	atom.global.add.u32 	%r16, [%rd6], 1;
	mul.wide.s32 	%rd28, %r16, 4;
	add.s64 	%rd29, %rd7, %rd28;
	st.global.u32 	[%rd29], %r5;
$L__BB1_6:
	add.s32 	%r20, %r20, 1;
	ld.global.u32 	%r17, [%rd1];
	ld.global.u32 	%r18, [%rd2];
	add.s32 	%r19, %r18, %r17;
	setp.lt.s32 	%p5, %r20, %r19;
	@%p5 bra 	$L__BB1_3;
$L__BB1_7:
	ret;

}
	// .globl	nextLayer
.visible .entry nextLayer(
	.param .u32 nextLayer_param_0,
	.param .u64 .ptr .align 1 nextLayer_param_1,
	.param .u64 .ptr .align 1 nextLayer_param_2,
	.param .u64 .ptr .align 1 nextLayer_param_3,
	.param .u64 .ptr .align 1 nextLayer_param_4,
	.param .u64 .ptr .align 1 nextLayer_param_5,
	.param .u32 nextLayer_param_6,
	.param .u64 .ptr .align 1 nextLayer_param_7
)
{
	.reg .pred 	%p<5>;
	.reg .b32 	%r<27>;
	.reg .b64 	%rd<24>;

	ld.param.u32 	%r14, [nextLayer_param_0];
	ld.param.u64 	%rd7, [nextLayer_param_1];
	ld.param.u64 	%rd8, [nextLayer_param_2];
	ld.param.u64 	%rd9, [nextLayer_param_3];
	ld.param.u64 	%rd10, [nextLayer_param_4];
	ld.param.u64 	%rd11, [nextLayer_param_5];
	ld.param.u32 	%r15, [nextLayer_param_6];
	ld.param.u64 	%rd12, [nextLayer_param_7];
	mov.u32 	%r16, %ctaid.x;
	mov.u32 	%r17, %ntid.x;
	mov.u32 	%r18, %tid.x;
	mad.lo.s32 	%r1, %r16, %r17, %r18;
	setp.ge.s32 	%p1, %r1, %r15;
	@%p1 bra 	$L__BB2_6;
	cvta.to.global.u64 	%rd13, %rd9;
	cvta.to.global.u64 	%rd14, %rd8;
	cvta.to.global.u64 	%rd15, %rd12;
	mul.wide.s32 	%rd16, %r1, 4;
	add.s64 	%rd17, %rd15, %rd16;
	ld.global.u32 	%r19, [%rd17];
	mul.wide.s32 	%rd18, %r19, 4;
	add.s64 	%rd1, %rd14, %rd18;
	add.s64 	%rd2, %rd13, %rd18;
	ld.global.u32 	%r25, [%rd2];
	setp.lt.s32 	%p2, %r25, 1;
	@%p2 bra 	$L__BB2_6;
	ld.global.u32 	%r26, [%rd1];
	add.s32 	%r4, %r14, 1;
	cvta.to.global.u64 	%rd3, %rd7;
	cvta.to.global.u64 	%rd4, %rd10;
	cvta.to.global.u64 	%rd5, %rd11;
	mov.u32 	%r24, %r26;
$L__BB2_3:
	mul.wide.s32 	%rd19, %r24, 4;
	add.s64 	%rd20, %rd3, %rd19;
	ld.global.u32 	%r8, [%rd20];
	mul.wide.s32 	%rd21, %r8, 4;
	add.s64 	%rd6, %rd4, %rd21;
	ld.global.u32 	%r20, [%rd6];
	setp.ge.s32 	%p3, %r4, %r20;
	@%p3 bra 	$L__BB2_5;
	st.global.u32 	[%rd6], %r4;
	add.s64 	%rd23, %rd5, %rd21;
	st.global.u32 	[%rd23], %r24;
	ld.global.u32 	%r26, [%rd1];
	ld.global.u32 	%r25, [%rd2];
$L__BB2_5:
	add.s32 	%r24, %r24, 1;
	add.s32 	%r21, %r25, %r26;
	setp.lt.s32 	%p4, %r24, %r21;
	@%p4 bra 	$L__BB2_3;
$L__BB2_6:
	ret;

}
	// .globl	countDegrees
.visible .entry countDegrees(
	.param .u64 .ptr .align 1 countDegrees_param_0,
	.param .u64 .ptr .align 1 countDegrees_param_1,
	.param .u64 .ptr .align 1 countDegrees_param_2,
	.param .u64 .ptr .align 1 countDegrees_param_3,
	.param .u32 countDegrees_param_4,
	.param .u64 .ptr .align 1 countDegrees_param_5,
	.param .u64 .ptr .align 1 countDegrees_param_6
)
{
	.reg .pred 	%p<98>;
	.reg .b32 	%r<201>;
	.reg .b64 	%rd<86>;

	ld.param.u64 	%rd8, [countDegrees_param_0];
	ld.param.u64 	%rd4, [countDegrees_param_1];
	ld.param.u64 	%rd5, [countDegrees_param_2];
	ld.param.u64 	%rd9, [countDegrees_param_3];
	ld.param.u32 	%r37, [countDegrees_param_4];
	ld.param.u64 	%rd6, [countDegrees_param_5];
	ld.param.u64 	%rd7, [countDegrees_param_6];
	cvta.to.global.u64 	%rd1, %rd9;
	cvta.to.global.u64 	%rd2, %rd8;
	mov.u32 	%r38, %ctaid.x;
	mov.u32 	%r39, %ntid.x;
	mov.u32 	%r40, %tid.x;
	mad.lo.s32 	%r1, %r38, %r39, %r40;
	setp.ge.s32 	%p1, %r1, %r37;
	@%p1 bra 	$L__BB3_15;
	cvta.to.global.u64 	%rd10, %rd5;
	cvta.to.global.u64 	%rd11, %rd4;
	cvta.to.global.u64 	%rd12, %rd6;
	mul.wide.s32 	%rd13, %r1, 4;
	add.s64 	%rd14, %rd12, %rd13;
	ld.global.u32 	%r2, [%rd14];
	mul.wide.s32 	%rd15, %r2, 4;
	add.s64 	%rd3, %rd11, %rd15;
	add.s64 	%rd16, %rd10, %rd15;
	ld.global.u32 	%r3, [%rd16];
	setp.lt.s32 	%p2, %r3, 1;
	mov.b32 	%r200, 0;
	@%p2 bra 	$L__BB3_14;
	ld.global.u32 	%r189, [%rd3];
	and.b32  	%r5, %r3, 15;
	setp.lt.u32 	%p3, %r3, 16;
	mov.b32 	%r200, 0;
	@%p3 bra 	$L__BB3_5;
	and.b32  	%r45, %r3, 2147483632;
	neg.s32 	%r185, %r45;
	mov.b32 	%r200, 0;
$L__BB3_4:
	.pragma "nounroll";
	mul.wide.s32 	%rd17, %r189, 4;
	add.s64 	%rd18, %rd2, %rd17;
	ld.global.u32 	%r46, [%rd18];
	mul.wide.s32 	%rd19, %r46, 4;
	add.s64 	%rd20, %rd1, %rd19;
	ld.global.u32 	%r47, [%rd20];
	setp.eq.s32 	%p4, %r189, %r47;
	setp.ne.s32 	%p5, %r46, %r2;
	and.pred  	%p6, %p5, %p4;
	selp.u32 	%r48, 1, 0, %p6;
	add.s32 	%r49, %r200, %r48;
	ld.global.u32 	%r50, [%rd18+4];
	mul.wide.s32 	%rd21, %r50, 4;
	add.s64 	%rd22, %rd1, %rd21;
	ld.global.u32 	%r51, [%rd22];
	add.s32 	%r52, %r189, 1;
	setp.eq.s32 	%p7, %r51, %r52;
	setp.ne.s32 	%p8, %r50, %r2;
	and.pred  	%p9, %p8, %p7;
	selp.u32 	%r53, 1, 0, %p9;
	add.s32 	%r54, %r49, %r53;
	ld.global.u32 	%r55, [%rd18+8];
	mul.wide.s32 	%rd23, %r55, 4;
	add.s64 	%rd24, %rd1, %rd23;
	ld.global.u32 	%r56, [%rd24];
	add.s32 	%r57, %r189, 2;
	setp.eq.s32 	%p10, %r56, %r57;
	setp.ne.s32 	%p11, %r55, %r2;
	and.pred  	%p12, %p11, %p10;
	selp.u32 	%r58, 1, 0, %p12;
	add.s32 	%r59, %r54, %r58;
	ld.global.u32 	%r60, [%rd18+12];
	mul.wide.s32 	%rd25, %r60, 4;
	add.s64 	%rd26, %rd1, %rd25;
	ld.global.u32 	%r61, [%rd26];
	add.s32 	%r62, %r189, 3;
	setp.eq.s32 	%p13, %r61, %r62;
	setp.ne.s32 	%p14, %r60, %r2;
	and.pred  	%p15, %p14, %p13;
	selp.u32 	%r63, 1, 0, %p15;
	add.s32 	%r64, %r59, %r63;
	ld.global.u32 	%r65, [%rd18+16];
	mul.wide.s32 	%rd27, %r65, 4;
	add.s64 	%rd28, %rd1, %rd27;
	ld.global.u32 	%r66, [%rd28];
	add.s32 	%r67, %r189, 4;
	setp.eq.s32 	%p16, %r66, %r67;
	setp.ne.s32 	%p17, %r65, %r2;
	and.pred  	%p18, %p17, %p16;
	selp.u32 	%r68, 1, 0, %p18;
	add.s32 	%r69, %r64, %r68;
	ld.global.u32 	%r70, [%rd18+20];
	mul.wide.s32 	%rd29, %r70, 4;
	add.s64 	%rd30, %rd1, %rd29;
	ld.global.u32 	%r71, [%rd30];
	add.s32 	%r72, %r189, 5;
	setp.eq.s32 	%p19, %r71, %r72;
	setp.ne.s32 	%p20, %r70, %r2;
	and.pred  	%p21, %p20, %p19;
	selp.u32 	%r73, 1, 0, %p21;
	add.s32 	%r74, %r69, %r73;
	ld.global.u32 	%r75, [%rd18+24];
	mul.wide.s32 	%rd31, %r75, 4;
	add.s64 	%rd32, %rd1, %rd31;
	ld.global.u32 	%r76, [%rd32];
	add.s32 	%r77, %r189, 6;
	setp.eq.s32 	%p22, %r76, %r77;
	setp.ne.s32 	%p23, %r75, %r2;
	and.pred  	%p24, %p23, %p22;
	selp.u32 	%r78, 1, 0, %p24;
	add.s32 	%r79, %r74, %r78;
	ld.global.u32 	%r80, [%rd18+28];
	mul.wide.s32 	%rd33, %r80, 4;
	add.s64 	%rd34, %rd1, %rd33;
	ld.global.u32 	%r81, [%rd34];
	add.s32 	%r82, %r189, 7;
	setp.eq.s32 	%p25, %r81, %r82;
	setp.ne.s32 	%p26, %r80, %r2;
	and.pred  	%p27, %p26, %p25;
	selp.u32 	%r83, 1, 0, %p27;
	add.s32 	%r84, %r79, %r83;
	ld.global.u32 	%r85, [%rd18+32];
	mul.wide.s32 	%rd35, %r85, 4;
	add.s64 	%rd36, %rd1, %rd35;
	ld.global.u32 	%r86, [%rd36];
	add.s32 	%r87, %r189, 8;
	setp.eq.s32 	%p28, %r86, %r87;
	setp.ne.s32 	%p29, %r85, %r2;
	and.pred  	%p30, %p29, %p28;
	selp.u32 	%r88, 1, 0, %p30;
	add.s32 	%r89, %r84, %r88;
	ld.global.u32 	%r90, [%rd18+36];
	mul.wide.s32 	%rd37, %r90, 4;
	add.s64 	%rd38, %rd1, %rd37;
	ld.global.u32 	%r91, [%rd38];
	add.s32 	%r92, %r189, 9;
	setp.eq.s32 	%p31, %r91, %r92;
	setp.ne.s32 	%p32, %r90, %r2;
	and.pred  	%p33, %p32, %p31;
	selp.u32 	%r93, 1, 0, %p33;
	add.s32 	%r94, %r89, %r93;
	ld.global.u32 	%r95, [%rd18+40];
	mul.wide.s32 	%rd39, %r95, 4;
	add.s64 	%rd40, %rd1, %rd39;
	ld.global.u32 	%r96, [%rd40];
	add.s32 	%r97, %r189, 10;
	setp.eq.s32 	%p34, %r96, %r97;
	setp.ne.s32 	%p35, %r95, %r2;
	and.pred  	%p36, %p35, %p34;
	selp.u32 	%r98, 1, 0, %p36;
	add.s32 	%r99, %r94, %r98;
	ld.global.u32 	%r100, [%rd18+44];
	mul.wide.s32 	%rd41, %r100, 4;
	add.s64 	%rd42, %rd1, %rd41;
	ld.global.u32 	%r101, [%rd42];
	add.s32 	%r102, %r189, 11;
	setp.eq.s32 	%p37, %r101, %r102;
	setp.ne.s32 	%p38, %r100, %r2;
	and.pred  	%p39, %p38, %p37;
	selp.u32 	%r103, 1, 0, %p39;
	add.s32 	%r104, %r99, %r103;
	ld.global.u32 	%r105, [%rd18+48];
	mul.wide.s32 	%rd43, %r105, 4;
	add.s64 	%rd44, %rd1, %rd43;
	ld.global.u32 	%r106, [%rd44];
	add.s32 	%r107, %r189, 12;
	setp.eq.s32 	%p40, %r106, %r107;
	setp.ne.s32 	%p41, %r105, %r2;
	and.pred  	%p42, %p41, %p40;
	selp.u32 	%r108, 1, 0, %p42;
	add.s32 	%r109, %r104, %r108;
	ld.global.u32 	%r110, [%rd18+52];
	mul.wide.s32 	%rd45, %r110, 4;
	add.s64 	%rd46, %rd1, %rd45;
	ld.global.u32 	%r111, [%rd46];
	add.s32 	%r112, %r189, 13;
	setp.eq.s32 	%p43, %r111, %r112;
	setp.ne.s32 	%p44, %r110, %r2;
	and.pred  	%p45, %p44, %p43;
	selp.u32 	%r113, 1, 0, %p45;
	add.s32 	%r114, %r109, %r113;
	ld.global.u32 	%r115, [%rd18+56];
	mul.wide.s32 	%rd47, %r115, 4;
	add.s64 	%rd48, %rd1, %rd47;
	ld.global.u32 	%r116, [%rd48];
	add.s32 	%r117, %r189, 14;
	setp.eq.s32 	%p46, %r116, %r117;
	setp.ne.s32 	%p47, %r115, %r2;
	and.pred  	%p48, %p47, %p46;
	selp.u32 	%r118, 1, 0, %p48;
	add.s32 	%r119, %r114, %r118;
	ld.global.u32 	%r120, [%rd18+60];
	mul.wide.s32 	%rd49, %r120, 4;
	add.s64 	%rd50, %rd1, %rd49;
	ld.global.u32 	%r121, [%rd50];
	add.s32 	%r122, %r189, 15;
	setp.eq.s32 	%p49, %r121, %r122;
	setp.ne.s32 	%p50, %r120, %r2;
	and.pred  	%p51, %p50, %p49;
	selp.u32 	%r123, 1, 0, %p51;
	add.s32 	%r200, %r119, %r123;
	add.s32 	%r189, %r189, 16;
	add.s32 	%r185, %r185, 16;
	setp.ne.s32 	%p52, %r185, 0;
	@%p52 bra 	$L__BB3_4;
$L__BB3_5:
	setp.eq.s32 	%p53, %r5, 0;
	@%p53 bra 	$L__BB3_14;
	and.b32  	%r17, %r3, 7;
	setp.lt.u32 	%p54, %r5, 8;
	@%p54 bra 	$L__BB3_8;
	mul.wide.s32 	%rd51, %r189, 4;
	add.s64 	%rd52, %rd2, %rd51;
	ld.global.u32 	%r125, [%rd52];
	mul.wide.s32 	%rd53, %r125, 4;
	add.s64 	%rd54, %rd1, %rd53;
	ld.global.u32 	%r126, [%rd54];
	setp.eq.s32 	%p55, %r126, %r189;
	setp.ne.s32 	%p56, %r125, %r2;
	and.pred  	%p57, %p56, %p55;
	selp.u32 	%r127, 1, 0, %p57;
	add.s32 	%r128, %r200, %r127;
	add.s32 	%r129, %r189, 1;
	ld.global.u32 	%r130, [%rd52+4];
	mul.wide.s32 	%rd55, %r130, 4;
	add.s64 	%rd56, %rd1, %rd55;
	ld.global.u32 	%r131, [%rd56];
	setp.eq.s32 	%p58, %r131, %r129;
	setp.ne.s32 	%p59, %r130, %r2;
	and.pred  	%p60, %p59, %p58;
	selp.u32 	%r132, 1, 0, %p60;
	add.s32 	%r133, %r128, %r132;
	add.s32 	%r134, %r189, 2;
	ld.global.u32 	%r135, [%rd52+8];
	mul.wide.s32 	%rd57, %r135, 4;
	add.s64 	%rd58, %rd1, %rd57;
	ld.global.u32 	%r136, [%rd58];
	setp.eq.s32 	%p61, %r136, %r134;
	setp.ne.s32 	%p62, %r135, %r2;
	and.pred  	%p63, %p62, %p61;
	selp.u32 	%r137, 1, 0, %p63;
	add.s32 	%r138, %r133, %r137;
	add.s32 	%r139, %r189, 3;
	ld.global.u32 	%r140, [%rd52+12];
	mul.wide.s32 	%rd59, %r140, 4;
	add.s64 	%rd60, %rd1, %rd59;
	ld.global.u32 	%r141, [%rd60];
	setp.eq.s32 	%p64, %r141, %r139;
	setp.ne.s32 	%p65, %r140, %r2;
	and.pred  	%p66, %p65, %p64;
	selp.u32 	%r142, 1, 0, %p66;
	add.s32 	%r143, %r138, %r142;
	add.s32 	%r144, %r189, 4;
	ld.global.u32 	%r145, [%rd52+16];
	mul.wide.s32 	%rd61, %r145, 4;
	add.s64 	%rd62, %rd1, %rd61;
	ld.global.u32 	%r146, [%rd62];
	setp.eq.s32 	%p67, %r146, %r144;
	setp.ne.s32 	%p68, %r145, %r2;
	and.pred  	%p69, %p68, %p67;
	selp.u32 	%r147, 1, 0, %p69;
	add.s32 	%r148, %r143, %r147;
	add.s32 	%r149, %r189, 5;
	ld.global.u32 	%r150, [%rd52+20];
	mul.wide.s32 	%rd63, %r150, 4;
	add.s64 	%rd64, %rd1, %rd63;
	ld.global.u32 	%r151, [%rd64];
	setp.eq.s32 	%p70, %r151, %r149;
	setp.ne.s32 	%p71, %r150, %r2;
	and.pred  	%p72, %p71, %p70;
	selp.u32 	%r152, 1, 0, %p72;
	add.s32 	%r153, %r148, %r152;
	add.s32 	%r154, %r189, 6;
	ld.global.u32 	%r155, [%rd52+24];
	mul.wide.s32 	%rd65, %r155, 4;
	add.s64 	%rd66, %rd1, %rd65;
	ld.global.u32 	%r156, [%rd66];
	setp.eq.s32 	%p73, %r156, %r154;
	setp.ne.s32 	%p74, %r155, %r2;
	and.pred  	%p75, %p74, %p73;
	selp.u32 	%r157, 1, 0, %p75;
	add.s32 	%r158, %r153, %r157;
	add.s32 	%r159, %r189, 7;
	ld.global.u32 	%r160, [%rd52+28];
	mul.wide.s32 	%rd67, %r160, 4;
	add.s64 	%rd68, %rd1, %rd67;
	ld.global.u32 	%r161, [%rd68];
	setp.eq.s32 	%p76, %r161, %r159;
	setp.ne.s32 	%p77, %r160, %r2;
	and.pred  	%p78, %p77, %p76;
	selp.u32 	%r162, 1, 0, %p78;
	add.s32 	%r200, %r158, %r162;
	add.s32 	%r189, %r189, 8;
$L__BB3_8:
	setp.eq.s32 	%p79, %r17, 0;
	@%p79 bra 	$L__BB3_14;
	and.b32  	%r23, %r3, 3;
	setp.lt.u32 	%p80, %r17, 4;
	@%p80 bra 	$L__BB3_11;
	mul.wide.s32 	%rd69, %r189, 4;
	add.s64 	%rd70, %rd2, %rd69;
	ld.global.u32 	%r164, [%rd70];
	mul.wide.s32 	%rd71, %r164, 4;
	add.s64 	%rd72, %rd1, %rd71;
	ld.global.u32 	%r165, [%rd72];
	setp.eq.s32 	%p81, %r165, %r189;
	setp.ne.s32 	%p82, %r164, %r2;
	and.pred  	%p83, %p82, %p81;
	selp.u32 	%r166, 1, 0, %p83;
	add.s32 	%r167, %r200, %r166;
	add.s32 	%r168, %r189, 1;
	ld.global.u32 	%r169, [%rd70+4];
	mul.wide.s32 	%rd73, %r169, 4;
	add.s64 	%rd74, %rd1, %rd73;
	ld.global.u32 	%r170, [%rd74];
	setp.eq.s32 	%p84, %r170, %r168;
	setp.ne.s32 	%p85, %r169, %r2;
	and.pred  	%p86, %p85, %p84;
	selp.u32 	%r171, 1, 0, %p86;
	add.s32 	%r172, %r167, %r171;
	add.s32 	%r173, %r189, 2;
	ld.global.u32 	%r174, [%rd70+8];
	mul.wide.s32 	%rd75, %r174, 4;
	add.s64 	%rd76, %rd1, %rd75;
	ld.global.u32 	%r175, [%rd76];
	setp.eq.s32 	%p87, %r175, %r173;
	setp.ne.s32 	%p88, %r174, %r2;
	and.pred  	%p89, %p88, %p87;
	selp.u32 	%r176, 1, 0, %p89;
	add.s32 	%r177, %r172, %r176;
	add.s32 	%r178, %r189, 3;
	ld.global.u32 	%r179, [%rd70+12];
	mul.wide.s32 	%rd77, %r179, 4;
	add.s64 	%rd78, %rd1, %rd77;
	ld.global.u32 	%r180, [%rd78];
	setp.eq.s32 	%p90, %r180, %r178;
	setp.ne.s32 	%p91, %r179, %r2;
	and.pred  	%p92, %p91, %p90;
	selp.u32 	%r181, 1, 0, %p92;
	add.s32 	%r200, %r177, %r181;
	add.s32 	%r189, %r189, 4;
$L__BB3_11:
	setp.eq.s32 	%p93, %r23, 0;
	@%p93 bra 	$L__BB3_14;
	neg.s32 	%r197, %r23;
$L__BB3_13:
	.pragma "nounroll";
	mul.wide.s32 	%rd79, %r189, 4;
	add.s64 	%rd80, %rd2, %rd79;
	ld.global.u32 	%r182, [%rd80];
	mul.wide.s32 	%rd81, %r182, 4;
	add.s64 	%rd82, %rd1, %rd81;
	ld.global.u32 	%r183, [%rd82];
	setp.eq.s32 	%p94, %r189, %r183;
	setp.ne.s32 	%p95, %r182, %r2;
	and.pred  	%p96, %p95, %p94;
	selp.u32 	%r184, 1, 0, %p96;
	add.s32 	%r200, %r200, %r184;
	add.s32 	%r189, %r189, 1;
	add.s32 	%r197, %r197, 1;
	setp.ne.s32 	%p97, %r197, 0;
	@%p97 bra 	$L__BB3_13;
$L__BB3_14:
	cvta.to.global.u64 	%rd83, %rd7;
	add.s64 	%rd85, %rd83, %rd13;
	st.global.u32 	[%rd85], %r200;
$L__BB3_15:
	ret;

}
	// .globl	fusedNextLayerCountDegrees
.visible .entry fusedNextLayerCountDegrees(
	.param .u64 .ptr .align 1 fusedNextLayerCountDegrees_param_0,
	.param .u32 fusedNextLayerCountDegrees_param_1,
	.param .u64 .ptr .align 1 fusedNextLayerCountDegrees_param_2,
	.param .u64 .ptr .align 1 fusedNextLayerCountDegrees_param_3,
	.param .u64 .ptr .align 1 fusedNextLayerCountDegrees_param_4,
	.param .u64 .ptr .align 1 fusedNextLayerCountDegrees_param_5,
	.param .u64 .ptr .align 1 fusedNextLayerCountDegrees_param_6,
	.param .u64 .ptr .align 1 fusedNextLayerCountDegrees_param_7,
	.param .u32 fusedNextLayerCountDegrees_param_8
)
{
	.reg .pred 	%p<17>;
	.reg .b32 	%r<74>;
	.reg .b64 	%rd<47>;

	ld.param.u64 	%rd11, [fusedNextLayerCountDegrees_param_0];
	ld.param.u32 	%r41, [fusedNextLayerCountDegrees_param_1];
	ld.param.u64 	%rd15, [fusedNextLayerCountDegrees_param_2];
	ld.param.u64 	%rd12, [fusedNextLayerCountDegrees_param_3];
	ld.param.u64 	%rd13, [fusedNextLayerCountDegrees_param_4];
	ld.param.u64 	%rd16, [fusedNextLayerCountDegrees_param_5];
	ld.param.u64 	%rd17, [fusedNextLayerCountDegrees_param_6];
	ld.param.u64 	%rd14, [fusedNextLayerCountDegrees_param_7];
	ld.param.u32 	%r40, [fusedNextLayerCountDegrees_param_8];
	cvta.to.global.u64 	%rd1, %rd16;
	cvta.to.global.u64 	%rd2, %rd17;
	cvta.to.global.u64 	%rd3, %rd15;
	mov.u32 	%r42, %ctaid.x;
	mov.u32 	%r43, %ntid.x;
	mov.u32 	%r44, %tid.x;
	mad.lo.s32 	%r1, %r42, %r43, %r44;
	setp.ge.s32 	%p1, %r1, %r41;
	@%p1 bra 	$L__BB4_24;
	cvta.to.global.u64 	%rd18, %rd11;
	cvta.to.global.u64 	%rd19, %rd12;
	cvta.to.global.u64 	%rd20, %rd13;
	mul.wide.s32 	%rd21, %r1, 4;
	add.s64 	%rd22, %rd18, %rd21;
	ld.global.nc.u32 	%r2, [%rd22];
	mul.wide.s32 	%rd23, %r2, 4;
	add.s64 	%rd24, %rd19, %rd23;
	ld.global.nc.u32 	%r3, [%rd24];
	add.s64 	%rd25, %rd20, %rd23;
	ld.global.nc.u32 	%r4, [%rd25];
	setp.lt.s32 	%p2, %r4, 1;
	mov.b32 	%r63, 0;
	@%p2 bra 	$L__BB4_23;
	add.s32 	%r5, %r40, 1;
	and.b32  	%r6, %r4, 3;
	setp.lt.u32 	%p3, %r4, 4;
	mov.b32 	%r67, 0;
	mov.u32 	%r63, %r67;
	@%p3 bra 	$L__BB4_17;
	and.b32  	%r67, %r4, 2147483644;
	neg.s32 	%r60, %r67;
	add.s64 	%rd4, %rd3, 8;
	mov.b32 	%r63, 0;
	mov.u32 	%r59, %r3;
$L__BB4_4:
	mul.wide.s32 	%rd26, %r59, 4;
	add.s64 	%rd5, %rd4, %rd26;
	ld.global.nc.u32 	%r12, [%rd5+-8];
	mul.wide.s32 	%rd27, %r12, 4;
	add.s64 	%rd6, %rd2, %rd27;
	ld.global.u32 	%r49, [%rd6];
	setp.ne.s32 	%p4, %r49, 2147483647;
	@%p4 bra 	$L__BB4_7;
	atom.relaxed.global.cas.b32 	%r50, [%rd6], 2147483647, %r2;
	setp.ne.s32 	%p5, %r50, 2147483647;
	@%p5 bra 	$L__BB4_7;
	add.s64 	%rd29, %rd1, %rd27;
	st.global.u32 	[%rd29], %r5;
	add.s32 	%r63, %r63, 1;
$L__BB4_7:
	ld.global.nc.u32 	%r15, [%rd5+-4];
	mul.wide.s32 	%rd30, %r15, 4;
	add.s64 	%rd7, %rd2, %rd30;
	ld.global.u32 	%r51, [%rd7];
	setp.ne.s32 	%p6, %r51, 2147483647;
	@%p6 bra 	$L__BB4_10;
	atom.relaxed.global.cas.b32 	%r52, [%rd7], 2147483647, %r2;
	setp.ne.s32 	%p7, %r52, 2147483647;
	@%p7 bra 	$L__BB4_10;
	add.s64 	%rd32, %rd1, %rd30;
	st.global.u32 	[%rd32], %r5;
	add.s32 	%r63, %r63, 1;
$L__BB4_10:
	ld.global.nc.u32 	%r18, [%rd5];
	mul.wide.s32 	%rd33, %r18, 4;
	add.s64 	%rd8, %rd2, %rd33;
	ld.global.u32 	%r53, [%rd8];
	setp.ne.s32 	%p8, %r53, 2147483647;
	@%p8 bra 	$L__BB4_13;
	atom.relaxed.global.cas.b32 	%r54, [%rd8], 2147483647, %r2;
	setp.ne.s32 	%p9, %r54, 2147483647;
	@%p9 bra 	$L__BB4_13;
	add.s64 	%rd35, %rd1, %rd33;
	st.global.u32 	[%rd35], %r5;
	add.s32 	%r63, %r63, 1;
$L__BB4_13:
	ld.global.nc.u32 	%r21, [%rd5+4];
	mul.wide.s32 	%rd36, %r21, 4;
	add.s64 	%rd9, %rd2, %rd36;
	ld.global.u32 	%r55, [%rd9];
	setp.ne.s32 	%p10, %r55, 2147483647;
	@%p10 bra 	$L__BB4_16;
	atom.relaxed.global.cas.b32 	%r56, [%rd9], 2147483647, %r2;
	setp.ne.s32 	%p11, %r56, 2147483647;
	@%p11 bra 	$L__BB4_16;
	add.s64 	%rd38, %rd1, %rd36;
	st.global.u32 	[%rd38], %r5;
	add.s32 	%r63, %r63, 1;
$L__BB4_16:
	add.s32 	%r60, %r60, 4;
	add.s32 	%r59, %r59, 4;
	setp.ne.s32 	%p12, %r60, 0;
	@%p12 bra 	$L__BB4_4;
$L__BB4_17:
	setp.eq.s32 	%p13, %r6, 0;
	@%p13 bra 	$L__BB4_23;
	add.s32 	%r70, %r67, %r3;
	neg.s32 	%r69, %r6;
$L__BB4_19:
	.pragma "nounroll";
	mul.wide.s32 	%rd39, %r70, 4;
	add.s64 	%rd40, %rd3, %rd39;
	ld.global.nc.u32 	%r34, [%rd40];
	mul.wide.s32 	%rd41, %r34, 4;
	add.s64 	%rd10, %rd2, %rd41;
	ld.global.u32 	%r57, [%rd10];
	setp.ne.s32 	%p14, %r57, 2147483647;
	@%p14 bra 	$L__BB4_22;
	atom.relaxed.global.cas.b32 	%r58, [%rd10], 2147483647, %r2;
	setp.ne.s32 	%p15, %r58, 2147483647;
	@%p15 bra 	$L__BB4_22;
	add.s64 	%rd43, %rd1, %rd41;
	st.global.u32 	[%rd43], %r5;
	add.s32 	%r63, %r63, 1;
$L__BB4_22:
	add.s32 	%r70, %r70, 1;
	add.s32 	%r69, %r69, 1;
	setp.ne.s32 	%p16, %r69, 0;
	@%p16 bra 	$L__BB4_19;
$L__BB4_23:
	cvta.to.global.u64 	%rd44, %rd14;
	add.s64 	%rd46, %rd44, %rd21;
	st.global.u32 	[%rd46], %r63;
$L__BB4_24:
	ret;

}
	// .globl	scanDegrees
.visible .entry scanDegrees(
	.param .u32 scanDegrees_param_0,
	.param .u64 .ptr .align 1 scanDegrees_param_1,
	.param .u64 .ptr .align 1 scanDegrees_param_2
)
{
	.reg .pred 	%p<53>;
	.reg .b32 	%r<93>;
	.reg .b64 	%rd<9>;
	// demoted variable
	.shared .align 4 .b8 _ZZ11scanDegreesE9prefixSum[4096];
	ld.param.u32 	%r6, [scanDegrees_param_0];
	ld.param.u64 	%rd2, [scanDegrees_param_1];
	ld.param.u64 	%rd3, [scanDegrees_param_2];
	mov.u32 	%r7, %ctaid.x;
	mov.u32 	%r8, %ntid.x;
	mul.lo.s32 	%r1, %r7, %r8;
	mov.u32 	%r2, %tid.x;
	add.s32 	%r3, %r1, %r2;
	setp.ge.s32 	%p10, %r3, %r6;
	@%p10 bra 	$L__BB5_43;
	cvta.to.global.u64 	%rd4, %rd2;
	mul.wide.s32 	%rd5, %r3, 4;
	add.s64 	%rd1, %rd4, %rd5;
	ld.global.u32 	%r9, [%rd1];
	shl.b32 	%r10, %r2, 2;
	mov.u32 	%r11, _ZZ11scanDegreesE9prefixSum;
	add.s32 	%r4, %r11, %r10;
	st.shared.u32 	[%r4], %r9;
	bar.sync 	0;
	and.b32  	%r12, %r2, 1;
	setp.eq.b32 	%p11, %r12, 1;
	not.pred 	%p12, %p11;
	add.s32 	%r13, %r3, 1;
	setp.lt.s32 	%p13, %r13, %r6;
	and.pred  	%p1, %p12, %p13;
	not.pred 	%p14, %p1;
	@%p14 bra 	$L__BB5_3;
	ld.shared.u32 	%r14, [%r4+4];
	ld.shared.u32 	%r15, [%r4];
	add.s32 	%r16, %r15, %r14;
	st.shared.u32 	[%r4], %r16;
$L__BB5_3:
	bar.sync 	0;
	and.b32  	%r17, %r2, 3;
	setp.eq.s32 	%p15, %r17, 0;
	add.s32 	%r18, %r3, 2;
	setp.lt.s32 	%p16, %r18, %r6;
	and.pred  	%p2, %p15, %p16;
	not.pred 	%p17, %p2;
	@%p17 bra 	$L__BB5_5;
	ld.shared.u32 	%r19, [%r4+8];
	ld.shared.u32 	%r20, [%r4];
	add.s32 	%r21, %r20, %r19;
	st.shared.u32 	[%r4], %r21;
$L__BB5_5:
	bar.sync 	0;
	and.b32  	%r22, %r2, 7;
	setp.eq.s32 	%p18, %r22, 0;
	add.s32 	%r23, %r3, 4;
	setp.lt.s32 	%p19, %r23, %r6;
	and.pred  	%p3, %p18, %p19;
	not.pred 	%p20, %p3;
	@%p20 bra 	$L__BB5_7;
	ld.shared.u32 	%r24, [%r4+16];
	ld.shared.u32 	%r25, [%r4];
	add.s32 	%r26, %r25, %r24;
	st.shared.u32 	[%r4], %r26;
$L__BB5_7:
	bar.sync 	0;
	and.b32  	%r27, %r2, 15;
	setp.eq.s32 	%p21, %r27, 0;
	add.s32 	%r28, %r3, 8;
	setp.lt.s32 	%p22, %r28, %r6;
	and.pred  	%p4, %p21, %p22;
	not.pred 	%p23, %p4;
	@%p23 bra 	$L__BB5_9;
	ld.shared.u32 	%r29, [%r4+32];
	ld.shared.u32 	%r30, [%r4];
	add.s32 	%r31, %r30, %r29;
	st.shared.u32 	[%r4], %r31;
$L__BB5_9:
	bar.sync 	0;
	and.b32  	%r32, %r2, 31;
	setp.eq.s32 	%p24, %r32, 0;
	add.s32 	%r33, %r3, 16;
	setp.lt.s32 	%p25, %r33, %r6;
	and.pred  	%p5, %p24, %p25;
	not.pred 	%p26, %p5;
	@%p26 bra 	$L__BB5_11;
	ld.shared.u32 	%r34, [%r4+64];
	ld.shared.u32 	%r35, [%r4];
	add.s32 	%r36, %r35, %r34;
	st.shared.u32 	[%r4], %r36;
$L__BB5_11:
	bar.sync 	0;
	and.b32  	%r37, %r2, 63;
	setp.eq.s32 	%p27, %r37, 0;
	add.s32 	%r38, %r3, 32;
	setp.lt.s32 	%p28, %r38, %r6;
	and.pred  	%p6, %p27, %p28;
	not.pred 	%p29, %p6;
	@%p29 bra 	$L__BB5_13;
	ld.shared.u32 	%r39, [%r4+128];
	ld.shared.u32 	%r40, [%r4];
	add.s32 	%r41, %r40, %r39;
	st.shared.u32 	[%r4], %r41;
$L__BB5_13:
	bar.sync 	0;
	and.b32  	%r42, %r2, 127;
	setp.eq.s32 	%p30, %r42, 0;
	add.s32 	%r43, %r3, 64;
	setp.lt.s32 	%p31, %r43, %r6;
	and.pred  	%p7, %p30, %p31;
	not.pred 	%p32, %p7;
	@%p32 bra 	$L__BB5_15;
	ld.shared.u32 	%r44, [%r4+256];
	ld.shared.u32 	%r45, [%r4];
	add.s32 	%r46, %r45, %r44;
	st.shared.u32 	[%r4], %r46;
$L__BB5_15:
	bar.sync 	0;
	and.b32  	%r47, %r2, 255;
	setp.eq.s32 	%p33, %r47, 0;
	add.s32 	%r48, %r3, 128;
	setp.lt.s32 	%p34, %r48, %r6;
	and.pred  	%p8, %p33, %p34;
	not.pred 	%p35, %p8;
	@%p35 bra 	$L__BB5_17;
	ld.shared.u32 	%r49, [%r4+512];
	ld.shared.u32 	%r50, [%r4];
	add.s32 	%r51, %r50, %r49;
	st.shared.u32 	[%r4], %r51;
$L__BB5_17:
	bar.sync 	0;
	and.b32  	%r52, %r2, 511;
	setp.eq.s32 	%p36, %r52, 0;
	add.s32 	%r53, %r3, 256;
	setp.lt.s32 	%p37, %r53, %r6;
	and.pred  	%p9, %p36, %p37;
	not.pred 	%p38, %p9;
	@%p38 bra 	$L__BB5_19;
	ld.shared.u32 	%r54, [%r4+1024];
	ld.shared.u32 	%r55, [%r4];
	add.s32 	%r56, %r55, %r54;
	st.shared.u32 	[%r4], %r56;
$L__BB5_19:
	bar.sync 	0;
	setp.ne.s32 	%p39, %r2, 0;
	add.s32 	%r5, %r3, 512;
	setp.ge.s32 	%p40, %r5, %r6;
	or.pred  	%p41, %p39, %p40;
	@%p41 bra 	$L__BB5_21;
	ld.shared.u32 	%r57, [_ZZ11scanDegreesE9prefixSum+2048];
	ld.shared.u32 	%r58, [%r4];
	add.s32 	%r59, %r58, %r57;
	st.shared.u32 	[%r4], %r59;
$L__BB5_21:
	setp.ne.s32 	%p42, %r2, 0;
	bar.sync 	0;
	@%p42 bra 	$L__BB5_24;
	setp.ge.s32 	%p43, %r5, %r6;
	shr.s32 	%r60, %r1, 10;
	ld.shared.u32 	%r61, [_ZZ11scanDegreesE9prefixSum];
	cvta.to.global.u64 	%rd6, %rd3;
	mul.wide.s32 	%rd7, %r60, 4;
	add.s64 	%rd8, %rd6, %rd7;
	st.global.u32 	[%rd8+4], %r61;
	@%p43 bra 	$L__BB5_24;
	ld.shared.u32 	%r62, [%r4];
	ld.shared.u32 	%r63, [_ZZ11scanDegreesE9prefixSum+2048];
	sub.s32 	%r64, %r62, %r63;
	st.shared.u32 	[%r4], %r64;
	st.shared.u32 	[_ZZ11scanDegreesE9prefixSum+2048], %r62;
$L__BB5_24:
	bar.sync 	0;
	@%p38 bra 	$L__BB5_26;
	ld.shared.u32 	%r65, [%r4];
	ld.shared.u32 	%r66, [%r4+1024];
	sub.s32 	%r67, %r65, %r66;
	st.shared.u32 	[%r4], %r67;
	st.shared.u32 	[%r4+1024], %r65;
$L__BB5_26:
	bar.sync 	0;
	@%p35 bra 	$L__BB5_28;
	ld.shared.u32 	%r68, [%r4];
	ld.shared.u32 	%r69, [%r4+512];
	sub.s32 	%r70, %r68, %r69;
	st.shared.u32 	[%r4], %r70;
	st.shared.u32 	[%r4+512], %r68;
$L__BB5_28:
	bar.sync 	0;
	@%p32 bra 	$L__BB5_30;
	ld.shared.u32 	%r71, [%r4];
	ld.shared.u32 	%r72, [%r4+256];
	sub.s32 	%r73, %r71, %r72;
	st.shared.u32 	[%r4], %r73;
	st.shared.u32 	[%r4+256], %r71;
$L__BB5_30:
	bar.sync 	0;
	@%p29 bra 	$L__BB5_32;
	ld.shared.u32 	%r74, [%r4];
	ld.shared.u32 	%r75, [%r4+128];
	sub.s32 	%r76, %r74, %r75;
	st.shared.u32 	[%r4], %r76;
	st.shared.u32 	[%r4+128], %r74;
$L__BB5_32:
	bar.sync 	0;
	@%p26 bra 	$L__BB5_34;
	ld.shared.u32 	%r77, [%r4];
	ld.shared.u32 	%r78, [%r4+64];
	sub.s32 	%r79, %r77, %r78;
	st.shared.u32 	[%r4], %r79;
	st.shared.u32 	[%r4+64], %r77;
$L__BB5_34:
	bar.sync 	0;
	@%p23 bra 	$L__BB5_36;
	ld.shared.u32 	%r80, [%r4];
	ld.shared.u32 	%r81, [%r4+32];
	sub.s32 	%r82, %r80, %r81;
	st.shared.u32 	[%r4], %r82;
	st.shared.u32 	[%r4+32], %r80;
$L__BB5_36:
	bar.sync 	0;
	@%p20 bra 	$L__BB5_38;
	ld.shared.u32 	%r83, [%r4];
	ld.shared.u32 	%r84, [%r4+16];
	sub.s32 	%r85, %r83, %r84;
	st.shared.u32 	[%r4], %r85;
	st.shared.u32 	[%r4+16], %r83;
$L__BB5_38:
	bar.sync 	0;
	@%p17 bra 	$L__BB5_40;
	ld.shared.u32 	%r86, [%r4];
	ld.shared.u32 	%r87, [%r4+8];
	sub.s32 	%r88, %r86, %r87;
	st.shared.u32 	[%r4], %r88;
	st.shared.u32 	[%r4+8], %r86;
$L__BB5_40:
	bar.sync 	0;
	@%p14 bra 	$L__BB5_42;
	ld.shared.u32 	%r89, [%r4];
	ld.shared.u32 	%r90, [%r4+4];
	sub.s32 	%r91, %r89, %r90;
	st.shared.u32 	[%r4], %r91;
	st.shared.u32 	[%r4+4], %r89;
$L__BB5_42:
	bar.sync 	0;
	ld.shared.u32 	%r92, [%r4];
	st.global.u32 	[%rd1], %r92;
$L__BB5_43:
	ret;

}
	// .globl	assignVerticesNextQueue
.visible .entry assignVerticesNextQueue(
	.param .u64 .ptr .align 1 assignVerticesNextQueue_param_0,
	.param .u64 .ptr .align 1 assignVerticesNextQueue_param_1,
	.param .u64 .ptr .align 1 assignVerticesNextQueue_param_2,
	.param .u64 .ptr .align 1 assignVerticesNextQueue_param_3,
	.param .u32 assignVerticesNextQueue_param_4,
	.param .u64 .ptr .align 1 assignVerticesNextQueue_param_5,
	.param .u64 .ptr .align 1 assignVerticesNextQueue_param_6,
	.param .u64 .ptr .align 1 assignVerticesNextQueue_param_7,
	.param .u64 .ptr .align 1 assignVerticesNextQueue_param_8,
	.param .u32 assignVerticesNextQueue_param_9
)
{
	.reg .pred 	%p<9>;
	.reg .b32 	%r<41>;
	.reg .b64 	%rd<32>;
	// demoted variable
	.shared .align 4 .u32 _ZZ23assignVerticesNextQueueE15sharedIncrement;
	ld.param.u64 	%rd6, [assignVerticesNextQueue_param_0];
	ld.param.u64 	%rd7, [assignVerticesNextQueue_param_1];
	ld.param.u64 	%rd8, [assignVerticesNextQueue_param_2];
	ld.param.u64 	%rd9, [assignVerticesNextQueue_param_3];
	ld.param.u32 	%r22, [assignVerticesNextQueue_param_4];
	ld.param.u64 	%rd10, [assignVerticesNextQueue_param_5];
	ld.param.u64 	%rd11, [assignVerticesNextQueue_param_6];
	ld.param.u64 	%rd12, [assignVerticesNextQueue_param_7];
	ld.param.u64 	%rd13, [assignVerticesNextQueue_param_8];
	mov.u32 	%r23, %ctaid.x;
	mov.u32 	%r24, %ntid.x;
	mul.lo.s32 	%r1, %r23, %r24;
	mov.u32 	%r2, %tid.x;
	add.s32 	%r3, %r1, %r2;
	setp.ge.s32 	%p1, %r3, %r22;
	@%p1 bra 	$L__BB6_10;
	setp.ne.s32 	%p2, %r2, 0;
	@%p2 bra 	$L__BB6_3;
	shr.s32 	%r25, %r1, 10;
	cvta.to.global.u64 	%rd14, %rd13;
	mul.wide.s32 	%rd15, %r25, 4;
	add.s64 	%rd16, %rd14, %rd15;
	ld.global.u32 	%r26, [%rd16];
	st.shared.u32 	[_ZZ23assignVerticesNextQueueE15sharedIncrement], %r26;
$L__BB6_3:
	setp.eq.s32 	%p3, %r2, 0;
	bar.sync 	0;
	mov.b32 	%r33, 0;
	@%p3 bra 	$L__BB6_5;
	cvta.to.global.u64 	%rd17, %rd12;
	mul.wide.s32 	%rd18, %r3, 4;
	add.s64 	%rd19, %rd17, %rd18;
	ld.global.u32 	%r33, [%rd19+-4];
$L__BB6_5:
	cvta.to.global.u64 	%rd20, %rd10;
	mul.wide.s32 	%rd21, %r3, 4;
	add.s64 	%rd22, %rd20, %rd21;
	ld.global.u32 	%r6, [%rd22];
	cvta.to.global.u64 	%rd23, %rd7;
	mul.wide.s32 	%rd24, %r6, 4;
	add.s64 	%rd1, %rd23, %rd24;
	cvta.to.global.u64 	%rd25, %rd8;
	add.s64 	%rd2, %rd25, %rd24;
	ld.global.u32 	%r38, [%rd2];
	setp.lt.s32 	%p4, %r38, 1;
	@%p4 bra 	$L__BB6_10;
	ld.global.u32 	%r39, [%rd1];
	ld.shared.u32 	%r29, [_ZZ23assignVerticesNextQueueE15sharedIncrement];
	add.s32 	%r9, %r33, %r29;
	cvta.to.global.u64 	%rd3, %rd6;
	cvta.to.global.u64 	%rd4, %rd9;
	cvta.to.global.u64 	%rd5, %rd11;
	mov.b32 	%r40, 0;
	mov.u32 	%r36, %r39;
$L__BB6_7:
	mul.wide.s32 	%rd26, %r36, 4;
	add.s64 	%rd27, %rd3, %rd26;
	ld.global.u32 	%r14, [%rd27];
	mul.wide.s32 	%rd28, %r14, 4;
	add.s64 	%rd29, %rd4, %rd28;
	ld.global.u32 	%r30, [%rd29];
	setp.ne.s32 	%p5, %r30, %r36;
	setp.eq.s32 	%p6, %r14, %r6;
	or.pred  	%p7, %p6, %p5;
	@%p7 bra 	$L__BB6_9;
	add.s32 	%r31, %r40, %r9;
	mul.wide.s32 	%rd30, %r31, 4;
	add.s64 	%rd31, %rd5, %rd30;
	st.global.u32 	[%rd31], %r14;
	add.s32 	%r40, %r40, 1;
	ld.global.u32 	%r39, [%rd1];
	ld.global.u32 	%r38, [%rd2];
$L__BB6_9:
	add.s32 	%r36, %r36, 1;
	add.s32 	%r32, %r38, %r39;
	setp.lt.s32 	%p8, %r36, %r32;
	@%p8 bra 	$L__BB6_7;
$L__BB6_10:
	ret;

}
	// .globl	scanBfsFusedKernel
.visible .entry scanBfsFusedKernel(
	.param .u64 .ptr .align 1 scanBfsFusedKernel_param_0,
	.param .u32 scanBfsFusedKernel_param_1,
	.param .u64 .ptr .align 1 scanBfsFusedKernel_param_2,
	.param .u64 .ptr .align 1 scanBfsFusedKernel_param_3,
	.param .u64 .ptr .align 1 scanBfsFusedKernel_param_4,
	.param .u64 .ptr .align 1 scanBfsFusedKernel_param_5,
	.param .u64 .ptr .align 1 scanBfsFusedKernel_param_6,
	.param .u64 .ptr .align 1 scanBfsFusedKernel_param_7,
	.param .u64 .ptr .align 1 scanBfsFusedKernel_param_8,
	.param .u32 scanBfsFusedKernel_param_9
)
{
	.reg .pred 	%p<64>;
	.reg .b32 	%r<289>;
	.reg .b64 	%rd<57>;

	ld.param.u64 	%rd8, [scanBfsFusedKernel_param_0];
	ld.param.u32 	%r65, [scanBfsFusedKernel_param_1];
	ld.param.u64 	%rd11, [scanBfsFusedKernel_param_2];
	ld.param.u64 	%rd9, [scanBfsFusedKernel_param_3];
	ld.param.u64 	%rd10, [scanBfsFusedKernel_param_4];
	ld.param.u64 	%rd12, [scanBfsFusedKernel_param_5];
	ld.param.u64 	%rd13, [scanBfsFusedKernel_param_6];
	ld.param.u64 	%rd14, [scanBfsFusedKernel_param_7];
	ld.param.u64 	%rd15, [scanBfsFusedKernel_param_8];
	ld.param.u32 	%r64, [scanBfsFusedKernel_param_9];
	cvta.to.global.u64 	%rd1, %rd14;
	cvta.to.global.u64 	%rd2, %rd12;
	cvta.to.global.u64 	%rd3, %rd13;
	cvta.to.global.u64 	%rd4, %rd11;
	cvta.to.global.u64 	%rd5, %rd15;
	mov.u32 	%r66, %ctaid.x;
	mov.u32 	%r1, %ntid.x;
	mov.u32 	%r2, %tid.x;
	mad.lo.s32 	%r3, %r66, %r1, %r2;
	setp.ge.s32 	%p1, %r3, %r65;
	@%p1 bra 	$L__BB7_99;
	cvta.to.global.u64 	%rd16, %rd8;
	cvta.to.global.u64 	%rd17, %rd9;
	cvta.to.global.u64 	%rd18, %rd10;
	mul.wide.s32 	%rd19, %r3, 4;
	add.s64 	%rd20, %rd16, %rd19;
	ld.global.nc.u32 	%r4, [%rd20];
	mul.wide.s32 	%rd21, %r4, 4;
	add.s64 	%rd22, %rd17, %rd21;
	ld.global.nc.u32 	%r5, [%rd22];
	add.s64 	%rd23, %rd18, %rd21;
	ld.global.nc.u32 	%r6, [%rd23];
	setp.lt.s32 	%p2, %r6, 1;
	@%p2 bra 	$L__BB7_18;
	add.s32 	%r7, %r64, 1;
	and.b32  	%r8, %r6, 3;
	setp.lt.u32 	%p3, %r6, 4;
	mov.b32 	%r270, 0;
	@%p3 bra 	$L__BB7_13;
	and.b32  	%r270, %r6, 2147483644;
	neg.s32 	%r269, %r270;
	add.s64 	%rd6, %rd4, 8;
	mov.u32 	%r268, %r5;
$L__BB7_4:
	mul.wide.s32 	%rd24, %r268, 4;
	add.s64 	%rd7, %rd6, %rd24;
	ld.global.nc.u32 	%r13, [%rd7+-8];
	mul.wide.s32 	%rd25, %r13, 4;
	add.s64 	%rd26, %rd3, %rd25;
	atom.relaxed.global.cas.b32 	%r68, [%rd26], 2147483647, %r4;
	setp.ne.s32 	%p4, %r68, 2147483647;
	@%p4 bra 	$L__BB7_6;
	add.s64 	%rd28, %rd2, %rd25;
	st.global.u32 	[%rd28], %r7;
	atom.global.add.u32 	%r69, [%rd5], 1;
	mul.wide.s32 	%rd29, %r69, 4;
	add.s64 	%rd30, %rd1, %rd29;
	st.global.u32 	[%rd30], %r13;
$L__BB7_6:
	ld.global.nc.u32 	%r14, [%rd7+-4];
	mul.wide.s32 	%rd31, %r14, 4;
	add.s64 	%rd32, %rd3, %rd31;
	atom.relaxed.global.cas.b32 	%r70, [%rd32], 2147483647, %r4;
	setp.ne.s32 	%p5, %r70, 2147483647;
	@%p5 bra 	$L__BB7_8;
	add.s64 	%rd34, %rd2, %rd31;
	st.global.u32 	[%rd34], %r7;
	atom.global.add.u32 	%r71, [%rd5], 1;
	mul.wide.s32 	%rd35, %r71, 4;
	add.s64 	%rd36, %rd1, %rd35;
	st.global.u32 	[%rd36], %r14;
$L__BB7_8:
	ld.global.nc.u32 	%r15, [%rd7];
	mul.wide.s32 	%rd37, %r15, 4;
	add.s64 	%rd38, %rd3, %rd37;
	atom.relaxed.global.cas.b32 	%r72, [%rd38], 2147483647, %r4;
	setp.ne.s32 	%p6, %r72, 2147483647;
	@%p6 bra 	$L__BB7_10;
	add.s64 	%rd40, %rd2, %rd37;
	st.global.u32 	[%rd40], %r7;
	atom.global.add.u32 	%r73, [%rd5], 1;
	mul.wide.s32 	%rd41, %r73, 4;
	add.s64 	%rd42, %rd1, %rd41;
	st.global.u32 	[%rd42], %r15;
$L__BB7_10:
	ld.global.nc.u32 	%r16, [%rd7+4];
	mul.wide.s32 	%rd43, %r16, 4;
	add.s64 	%rd44, %rd3, %rd43;
	atom.relaxed.global.cas.b32 	%r74, [%rd44], 2147483647, %r4;
	setp.ne.s32 	%p7, %r74, 2147483647;
	@%p7 bra 	$L__BB7_12;
	add.s64 	%rd46, %rd2, %rd43;
	st.global.u32 	[%rd46], %r7;
	atom.global.add.u32 	%r75, [%rd5], 1;
	mul.wide.s32 	%rd47, %r75, 4;
	add.s64 	%rd48, %rd1, %rd47;
	st.global.u32 	[%rd48], %r16;
$L__BB7_12:
	add.s32 	%r269, %r269, 4;
	add.s32 	%r268, %r268, 4;
	setp.ne.s32 	%p8, %r269, 0;
	@%p8 bra 	$L__BB7_4;
$L__BB7_13:
	setp.eq.s32 	%p9, %r8, 0;
	@%p9 bra 	$L__BB7_18;
	add.s32 	%r272, %r270, %r5;
	neg.s32 	%r271, %r8;
$L__BB7_15:
	.pragma "nounroll";
	mul.wide.s32 	%rd49, %r272, 4;
	add.s64 	%rd50, %rd4, %rd49;
	ld.global.nc.u32 	%r24, [%rd50];
	mul.wide.s32 	%rd51, %r24, 4;
	add.s64 	%rd52, %rd3, %rd51;
	atom.relaxed.global.cas.b32 	%r76, [%rd52], 2147483647, %r4;
	setp.ne.s32 	%p10, %r76, 2147483647;
	@%p10 bra 	$L__BB7_17;
	add.s64 	%rd54, %rd2, %rd51;
	st.global.u32 	[%rd54], %r7;
	atom.global.add.u32 	%r77, [%rd5], 1;
	mul.wide.s32 	%rd55, %r77, 4;
	add.s64 	%rd56, %rd1, %rd55;
	st.global.u32 	[%rd56], %r24;
$L__BB7_17:
	add.s32 	%r272, %r272, 1;
	add.s32 	%r271, %r271, 1;
	setp.ne.s32 	%p11, %r271, 0;
	@%p11 bra 	$L__BB7_15;
$L__BB7_18:
	shl.b32 	%r78, %r1, 2;
	mov.u32 	%r79, shared;
	add.s32 	%r27, %r79, %r78;
	add.s32 	%r28, %r27, %r78;
	and.b32  	%r80, %r2, 31;
	shl.b32 	%r81, %r2, 2;
	add.s32 	%r82, %r79, %r81;
	mov.b32 	%r83, 0;
	st.shared.u32 	[%r82], %r83;
	bar.sync 	0;
	shfl.sync.up.b32	%r84|%p12, %r83, 1, 0, -1;
	setp.eq.s32 	%p13, %r80, 0;
	selp.b32 	%r85, 0, %r84, %p13;
	shfl.sync.up.b32	%r86|%p14, %r85, 2, 0, -1;
	setp.lt.u32 	%p15, %r80, 2;
	selp.b32 	%r87, 0, %r86, %p15;
	add.s32 	%r88, %r87, %r85;
	shfl.sync.up.b32	%r89|%p16, %r88, 4, 0, -1;
	setp.lt.u32 	%p17, %r80, 4;
	selp.b32 	%r90, 0, %r89, %p17;
	add.s32 	%r91, %r90, %r88;
	shfl.sync.up.b32	%r92|%p18, %r91, 8, 0, -1;
	setp.lt.u32 	%p19, %r80, 8;
	selp.b32 	%r93, 0, %r92, %p19;
	add.s32 	%r94, %r93, %r91;
	shfl.sync.up.b32	%r95|%p20, %r94, 16, 0, -1;
	setp.lt.u32 	%p21, %r80, 16;
	selp.b32 	%r96, 0, %r95, %p21;
	add.s32 	%r29, %r96, %r94;
	setp.ne.s32 	%p22, %r80, 31;
	@%p22 bra 	$L__BB7_20;
	shr.u32 	%r97, %r2, 3;
	and.b32  	%r98, %r97, 124;
	add.s32 	%r99, %r28, %r98;
	st.shared.u32 	[%r99], %r29;
$L__BB7_20:
	add.s32 	%r101, %r27, %r81;
	st.shared.u32 	[%r101], %r29;
	bar.sync 	0;
	and.b32  	%r102, %r2, 992;
	setp.ne.s32 	%p23, %r102, 0;
	@%p23 bra 	$L__BB7_84;
	add.s32 	%r30, %r28, %r81;
	setp.ne.s32 	%p24, %r2, 1;
	@%p24 bra 	$L__BB7_23;
	ld.shared.u32 	%r104, [%r30+-4];
	ld.shared.u32 	%r105, [%r30];
	add.s32 	%r106, %r105, %r104;
	st.shared.u32 	[%r30], %r106;
$L__BB7_23:
	bar.sync 	0;
	setp.ne.s32 	%p25, %r2, 2;
	@%p25 bra 	$L__BB7_25;
	ld.shared.u32 	%r107, [%r30+-4];
	ld.shared.u32 	%r108, [%r30];
	add.s32 	%r109, %r108, %r107;
	st.shared.u32 	[%r30], %r109;
$L__BB7_25:
	bar.sync 	0;
	setp.ne.s32 	%p26, %r2, 3;
	@%p26 bra 	$L__BB7_27;
	ld.shared.u32 	%r110, [%r30+-4];
	ld.shared.u32 	%r111, [%r30];
	add.s32 	%r112, %r111, %r110;
	st.shared.u32 	[%r30], %r112;
$L__BB7_27:
	bar.sync 	0;
	setp.ne.s32 	%p27, %r2, 4;
	@%p27 bra 	$L__BB7_29;
	ld.shared.u32 	%r113, [%r30+-4];
	ld.shared.u32 	%r114, [%r30];
	add.s32 	%r115, %r114, %r113;
	st.shared.u32 	[%r30], %r115;
$L__BB7_29:
	bar.sync 	0;
	setp.ne.s32 	%p28, %r2, 5;
	@%p28 bra 	$L__BB7_31;
	ld.shared.u32 	%r116, [%r30+-4];
	ld.shared.u32 	%r117, [%r30];
	add.s32 	%r118, %r117, %r116;
	st.shared.u32 	[%r30], %r118;
$L__BB7_31:
	bar.sync 	0;
	setp.ne.s32 	%p29, %r2, 6;
	@%p29 bra 	$L__BB7_33;
	ld.shared.u32 	%r119, [%r30+-4];
	ld.shared.u32 	%r120, [%r30];
	add.s32 	%r121, %r120, %r119;
	st.shared.u32 	[%r30], %r121;
$L__BB7_33:
	bar.sync 	0;
	setp.ne.s32 	%p30, %r2, 7;
	@%p30 bra 	$L__BB7_35;
	ld.shared.u32 	%r122, [%r30+-4];
	ld.shared.u32 	%r123, [%r30];
	add.s32 	%r124, %r123, %r122;
	st.shared.u32 	[%r30], %r124;
$L__BB7_35:
	bar.sync 	0;
	setp.ne.s32 	%p31, %r2, 8;
	@%p31 bra 	$L__BB7_37;
	ld.shared.u32 	%r125, [%r30+-4];
	ld.shared.u32 	%r126, [%r30];
	add.s32 	%r127, %r126, %r125;
	st.shared.u32 	[%r30], %r127;
$L__BB7_37:
	bar.sync 	0;
	setp.ne.s32 	%p32, %r2, 9;
	@%p32 bra 	$L__BB7_39;
	ld.shared.u32 	%r128, [%r30+-4];
	ld.shared.u32 	%r129, [%r30];
	add.s32 	%r130, %r129, %r128;
	st.shared.u32 	[%r30], %r130;
$L__BB7_39:
	bar.sync 	0;
	setp.ne.s32 	%p33, %r2, 10;
	@%p33 bra 	$L__BB7_41;
	ld.shared.u32 	%r131, [%r30+-4];
	ld.shared.u32 	%r132, [%r30];
	add.s32 	%r133, %r132, %r131;
	st.shared.u32 	[%r30], %r133;
$L__BB7_41:
	bar.sync 	0;
	setp.ne.s32 	%p34, %r2, 11;
	@%p34 bra 	$L__BB7_43;
	ld.shared.u32 	%r134, [%r30+-4];
	ld.shared.u32 	%r135, [%r30];
	add.s32 	%r136, %r135, %r134;
	st.shared.u32 	[%r30], %r136;
$L__BB7_43:
	bar.sync 	0;
	setp.ne.s32 	%p35, %r2, 12;
	@%p35 bra 	$L__BB7_45;
	ld.shared.u32 	%r137, [%r30+-4];
	ld.shared.u32 	%r138, [%r30];
	add.s32 	%r139, %r138, %r137;
	st.shared.u32 	[%r30], %r139;
$L__BB7_45:
	bar.sync 	0;
	setp.ne.s32 	%p36, %r2, 13;
	@%p36 bra 	$L__BB7_47;
	ld.shared.u32 	%r140, [%r30+-4];
	ld.shared.u32 	%r141, [%r30];
	add.s32 	%r142, %r141, %r140;
	st.shared.u32 	[%r30], %r142;
$L__BB7_47:
	bar.sync 	0;
	setp.ne.s32 	%p37, %r2, 14;
	@%p37 bra 	$L__BB7_49;
	ld.shared.u32 	%r143, [%r30+-4];
	ld.shared.u32 	%r144, [%r30];
	add.s32 	%r145, %r144, %r143;
	st.shared.u32 	[%r30], %r145;
$L__BB7_49:
	bar.sync 	0;
	setp.ne.s32 	%p38, %r2, 15;
	@%p38 bra 	$L__BB7_51;
	ld.shared.u32 	%r146, [%r30+-4];
	ld.shared.u32 	%r147, [%r30];
	add.s32 	%r148, %r147, %r146;
	st.shared.u32 	[%r30], %r148;
$L__BB7_51:
	bar.sync 	0;
	setp.ne.s32 	%p39, %r2, 16;
	@%p39 bra 	$L__BB7_53;
	ld.shared.u32 	%r149, [%r30+-4];
	ld.shared.u32 	%r150, [%r30];
	add.s32 	%r151, %r150, %r149;
	st.shared.u32 	[%r30], %r151;
$L__BB7_53:
	bar.sync 	0;
	setp.ne.s32 	%p40, %r2, 17;
	@%p40 bra 	$L__BB7_55;
	ld.shared.u32 	%r152, [%r30+-4];
	ld.shared.u32 	%r153, [%r30];
	add.s32 	%r154, %r153, %r152;
	st.shared.u32 	[%r30], %r154;
$L__BB7_55:
	bar.sync 	0;
	setp.ne.s32 	%p41, %r2, 18;
	@%p41 bra 	$L__BB7_57;
	ld.shared.u32 	%r155, [%r30+-4];
	ld.shared.u32 	%r156, [%r30];
	add.s32 	%r157, %r156, %r155;
	st.shared.u32 	[%r30], %r157;
$L__BB7_57:
	bar.sync 	0;
	setp.ne.s32 	%p42, %r2, 19;
	@%p42 bra 	$L__BB7_59;
	ld.shared.u32 	%r158, [%r30+-4];
	ld.shared.u32 	%r159, [%r30];
	add.s32 	%r160, %r159, %r158;
	st.shared.u32 	[%r30], %r160;
$L__BB7_59:
	bar.sync 	0;
	setp.ne.s32 	%p43, %r2, 20;
	@%p43 bra 	$L__BB7_61;
	ld.shared.u32 	%r161, [%r30+-4];
	ld.shared.u32 	%r162, [%r30];
	add.s32 	%r163, %r162, %r161;
	st.shared.u32 	[%r30], %r163;
$L__BB7_61:
	bar.sync 	0;
	setp.ne.s32 	%p44, %r2, 21;
	@%p44 bra 	$L__BB7_63;
	ld.shared.u32 	%r164, [%r30+-4];
	ld.shared.u32 	%r165, [%r30];
	add.s32 	%r166, %r165, %r164;
	st.shared.u32 	[%r30], %r166;
$L__BB7_63:
	bar.sync 	0;
	setp.ne.s32 	%p45, %r2, 22;
	@%p45 bra 	$L__BB7_65;
	ld.shared.u32 	%r167, [%r30+-4];
	ld.shared.u32 	%r168, [%r30];
	add.s32 	%r169, %r168, %r167;
	st.shared.u32 	[%r30], %r169;
$L__BB7_65:
	bar.sync 	0;
	setp.ne.s32 	%p46, %r2, 23;
	@%p46 bra 	$L__BB7_67;
	ld.shared.u32 	%r170, [%r30+-4];
	ld.shared.u32 	%r171, [%r30];
	add.s32 	%r172, %r171, %r170;
	st.shared.u32 	[%r30], %r172;
$L__BB7_67:
	bar.sync 	0;
	setp.ne.s32 	%p47, %r2, 24;
	@%p47 bra 	$L__BB7_69;
	ld.shared.u32 	%r173, [%r30+-4];
	ld.shared.u32 	%r174, [%r30];
	add.s32 	%r175, %r174, %r173;
	st.shared.u32 	[%r30], %r175;
$L__BB7_69:
	bar.sync 	0;
	setp.ne.s32 	%p48, %r2, 25;
	@%p48 bra 	$L__BB7_71;
	ld.shared.u32 	%r176, [%r30+-4];
	ld.shared.u32 	%r177, [%r30];
	add.s32 	%r178, %r177, %r176;
	st.shared.u32 	[%r30], %r178;
$L__BB7_71:
	bar.sync 	0;
	setp.ne.s32 	%p49, %r2, 26;
	@%p49 bra 	$L__BB7_73;
	ld.shared.u32 	%r179, [%r30+-4];
	ld.shared.u32 	%r180, [%r30];
	add.s32 	%r181, %r180, %r179;
	st.shared.u32 	[%r30], %r181;
$L__BB7_73:
	bar.sync 	0;
	setp.ne.s32 	%p50, %r2, 27;
	@%p50 bra 	$L__BB7_75;
	ld.shared.u32 	%r182, [%r30+-4];
	ld.shared.u32 	%r183, [%r30];
	add.s32 	%r184, %r183, %r182;
	st.shared.u32 	[%r30], %r184;
$L__BB7_75:
	bar.sync 	0;
	setp.ne.s32 	%p51, %r2, 28;
	@%p51 bra 	$L__BB7_77;
	ld.shared.u32 	%r185, [%r30+-4];
	ld.shared.u32 	%r186, [%r30];
	add.s32 	%r187, %r186, %r185;
	st.shared.u32 	[%r30], %r187;
$L__BB7_77:
	bar.sync 	0;
	setp.ne.s32 	%p52, %r2, 29;
	@%p52 bra 	$L__BB7_79;
	ld.shared.u32 	%r188, [%r30+-4];
	ld.shared.u32 	%r189, [%r30];
	add.s32 	%r190, %r189, %r188;
	st.shared.u32 	[%r30], %r190;
$L__BB7_79:
	bar.sync 	0;
	setp.ne.s32 	%p53, %r2, 30;
	@%p53 bra 	$L__BB7_81;
	ld.shared.u32 	%r191, [%r30+-4];
	ld.shared.u32 	%r192, [%r30];
	add.s32 	%r193, %r192, %r191;
	st.shared.u32 	[%r30], %r193;
$L__BB7_81:
	bar.sync 	0;
	setp.ne.s32 	%p54, %r2, 31;
	@%p54 bra 	$L__BB7_83;
	ld.shared.u32 	%r194, [%r30+-4];
	ld.shared.u32 	%r195, [%r30];
	add.s32 	%r196, %r195, %r194;
	st.shared.u32 	[%r30], %r196;
$L__BB7_83:
	bar.sync 	0;
$L__BB7_84:
	bar.sync 	0;
	setp.ne.s32 	%p55, %r2, 0;
	@%p55 bra 	$L__BB7_98;
	and.b32  	%r31, %r1, 15;
	setp.lt.u32 	%p56, %r1, 16;
	mov.b32 	%r280, 0;
	mov.u32 	%r288, %r280;
	@%p56 bra 	$L__BB7_88;
	and.b32  	%r280, %r1, 2032;
	add.s32 	%r273, %r79, 32;
	and.b32  	%r202, %r1, -16;
	neg.s32 	%r274, %r202;
	mov.b32 	%r288, 0;
$L__BB7_87:
	.pragma "nounroll";
	ld.shared.v4.u32 	{%r203, %r204, %r205, %r206}, [%r273+-32];
	add.s32 	%r207, %r203, %r288;
	add.s32 	%r208, %r204, %r207;
	add.s32 	%r209, %r205, %r208;
	add.s32 	%r210, %r206, %r209;
	ld.shared.v4.u32 	{%r211, %r212, %r213, %r214}, [%r273+-16];
	add.s32 	%r215, %r211, %r210;
	add.s32 	%r216, %r212, %r215;
	add.s32 	%r217, %r213, %r216;
	add.s32 	%r218, %r214, %r217;
	ld.shared.v4.u32 	{%r219, %r220, %r221, %r222}, [%r273];
	add.s32 	%r223, %r219, %r218;
	add.s32 	%r224, %r220, %r223;
	add.s32 	%r225, %r221, %r224;
	add.s32 	%r226, %r222, %r225;
	ld.shared.v4.u32 	{%r227, %r228, %r229, %r230}, [%r273+16];
	add.s32 	%r231, %r227, %r226;
	add.s32 	%r232, %r228, %r231;
	add.s32 	%r233, %r229, %r232;
	add.s32 	%r288, %r230, %r233;
	add.s32 	%r274, %r274, 16;
	add.s32 	%r273, %r273, 64;
	setp.ne.s32 	%p57, %r274, 0;
	@%p57 bra 	$L__BB7_87;
$L__BB7_88:
	setp.eq.s32 	%p58, %r31, 0;
	@%p58 bra 	$L__BB7_97;
	and.b32  	%r43, %r1, 7;
	setp.lt.u32 	%p59, %r31, 8;
	@%p59 bra 	$L__BB7_91;
	shl.b32 	%r235, %r280, 2;
	add.s32 	%r237, %r79, %r235;
	ld.shared.u32 	%r238, [%r237];
	add.s32 	%r239, %r238, %r288;
	ld.shared.u32 	%r240, [%r237+4];
	add.s32 	%r241, %r240, %r239;
	ld.shared.u32 	%r242, [%r237+8];
	add.s32 	%r243, %r242, %r241;
	ld.shared.u32 	%r244, [%r237+12];
	add.s32 	%r245, %r244, %r243;
	ld.shared.u32 	%r246, [%r237+16];
	add.s32 	%r247, %r246, %r245;
	ld.shared.u32 	%r248, [%r237+20];
	add.s32 	%r249, %r248, %r247;
	ld.shared.u32 	%r250, [%r237+24];
	add.s32 	%r251, %r250, %r249;
	ld.shared.u32 	%r252, [%r237+28];
	add.s32 	%r288, %r252, %r251;
	add.s32 	%r280, %r280, 8;
$L__BB7_91:
	setp.eq.s32 	%p60, %r43, 0;
	@%p60 bra 	$L__BB7_97;
	and.b32  	%r49, %r1, 3;
	setp.lt.u32 	%p61, %r43, 4;
	@%p61 bra 	$L__BB7_94;
	shl.b32 	%r254, %r280, 2;
	add.s32 	%r256, %r79, %r254;
	ld.shared.u32 	%r257, [%r256];
	add.s32 	%r258, %r257, %r288;
	ld.shared.u32 	%r259, [%r256+4];
	add.s32 	%r260, %r259, %r258;
	ld.shared.u32 	%r261, [%r256+8];
	add.s32 	%r262, %r261, %r260;
	ld.shared.u32 	%r263, [%r256+12];
	add.s32 	%r288, %r263, %r262;
	add.s32 	%r280, %r280, 4;
$L__BB7_94:
	setp.eq.s32 	%p62, %r49, 0;
	@%p62 bra 	$L__BB7_97;
	shl.b32 	%r264, %r280, 2;
	add.s32 	%r286, %r79, %r264;
	neg.s32 	%r285, %r49;
$L__BB7_96:
	.pragma "nounroll";
	ld.shared.u32 	%r266, [%r286];
	add.s32 	%r288, %r266, %r288;
	add.s32 	%r286, %r286, 4;
	add.s32 	%r285, %r285, 1;
	setp.ne.s32 	%p63, %r285, 0;
	@%p63 bra 	$L__BB7_96;
$L__BB7_97:
	atom.global.add.u32 	%r267, [%rd5], %r288;
	st.shared.u32 	[%r28+128], %r267;
$L__BB7_98:
	bar.sync 	0;
$L__BB7_99:
	ret;

}
	// .globl	cuGunrockStyleBfsKernel
.visible .entry cuGunrockStyleBfsKernel(
	.param .u64 .ptr .align 1 cuGunrockStyleBfsKernel_param_0,
	.param .u32 cuGunrockStyleBfsKernel_param_1,
	.param .u64 .ptr .align 1 cuGunrockStyleBfsKernel_param_2,
	.param .u64 .ptr .align 1 cuGunrockStyleBfsKernel_param_3,
	.param .u64 .ptr .align 1 cuGunrockStyleBfsKernel_param_4,
	.param .u64 .ptr .align 1 cuGunrockStyleBfsKernel_param_5,
	.param .u64 .ptr .align 1 cuGunrockStyleBfsKernel_param_6,
	.param .u64 .ptr .align 1 cuGunrockStyleBfsKernel_param_7,
	.param .u64 .ptr .align 1 cuGunrockStyleBfsKernel_param_8,
	.param .u32 cuGunrockStyleBfsKernel_param_9
)
{
	.reg .pred 	%p<12>;
	.reg .b32 	%r<46>;
	.reg .b64 	%rd<57>;

	ld.param.u64 	%rd8, [cuGunrockStyleBfsKernel_param_0];
	ld.param.u32 	%r26, [cuGunrockStyleBfsKernel_param_1];
	ld.param.u64 	%rd11, [cuGunrockStyleBfsKernel_param_2];
	ld.param.u64 	%rd9, [cuGunrockStyleBfsKernel_param_3];
	ld.param.u64 	%rd10, [cuGunrockStyleBfsKernel_param_4];
	ld.param.u64 	%rd12, [cuGunrockStyleBfsKernel_param_5];
	ld.param.u64 	%rd13, [cuGunrockStyleBfsKernel_param_6];
	ld.param.u64 	%rd14, [cuGunrockStyleBfsKernel_param_7];
	ld.param.u64 	%rd15, [cuGunrockStyleBfsKernel_param_8];
	ld.param.u32 	%r25, [cuGunrockStyleBfsKernel_param_9];
	cvta.to.global.u64 	%rd1, %rd14;
	cvta.to.global.u64 	%rd2, %rd15;
	cvta.to.global.u64 	%rd3, %rd13;
	cvta.to.global.u64 	%rd4, %rd12;
	cvta.to.global.u64 	%rd5, %rd11;
	mov.u32 	%r27, %ntid.x;
	mov.u32 	%r28, %ctaid.x;
	mov.u32 	%r29, %tid.x;
	mad.lo.s32 	%r1, %r27, %r28, %r29;
	setp.ge.s32 	%p1, %r1, %r26;
	@%p1 bra 	$L__BB8_18;
	cvta.to.global.u64 	%rd16, %rd8;
	cvta.to.global.u64 	%rd17, %rd9;
	cvta.to.global.u64 	%rd18, %rd10;
	mul.wide.s32 	%rd19, %r1, 4;
	add.s64 	%rd20, %rd16, %rd19;
	ld.global.u32 	%r2, [%rd20];
	mul.wide.s32 	%rd21, %r2, 4;
	add.s64 	%rd22, %rd17, %rd21;
	ld.global.u32 	%r3, [%rd22];
	add.s64 	%rd23, %rd18, %rd21;
	ld.global.u32 	%r4, [%rd23];
	setp.lt.s32 	%p2, %r4, 1;
	@%p2 bra 	$L__BB8_18;
	add.s32 	%r5, %r25, 1;
	and.b32  	%r6, %r4, 3;
	setp.lt.u32 	%p3, %r4, 4;
	mov.b32 	%r43, 0;
	@%p3 bra 	$L__BB8_13;
	and.b32  	%r43, %r4, 2147483644;
	neg.s32 	%r42, %r43;
	add.s64 	%rd6, %rd5, 8;
	mov.u32 	%r41, %r3;
$L__BB8_4:
	mul.wide.s32 	%rd24, %r41, 4;
	add.s64 	%rd7, %rd6, %rd24;
	ld.global.u32 	%r11, [%rd7+-8];
	mul.wide.s32 	%rd25, %r11, 4;
	add.s64 	%rd26, %rd4, %rd25;
	atom.relaxed.global.cas.b32 	%r31, [%rd26], 2147483647, %r5;
	setp.ne.s32 	%p4, %r31, 2147483647;
	@%p4 bra 	$L__BB8_6;
	add.s64 	%rd28, %rd3, %rd25;
	st.global.u32 	[%rd28], %r2;
	atom.global.add.u32 	%r32, [%rd2], 1;
	mul.wide.s32 	%rd29, %r32, 4;
	add.s64 	%rd30, %rd1, %rd29;
	st.global.u32 	[%rd30], %r11;
$L__BB8_6:
	ld.global.u32 	%r12, [%rd7+-4];
	mul.wide.s32 	%rd31, %r12, 4;
	add.s64 	%rd32, %rd4, %rd31;
	atom.relaxed.global.cas.b32 	%r33, [%rd32], 2147483647, %r5;
	setp.ne.s32 	%p5, %r33, 2147483647;
	@%p5 bra 	$L__BB8_8;
	add.s64 	%rd34, %rd3, %rd31;
	st.global.u32 	[%rd34], %r2;
	atom.global.add.u32 	%r34, [%rd2], 1;
	mul.wide.s32 	%rd35, %r34, 4;
	add.s64 	%rd36, %rd1, %rd35;
	st.global.u32 	[%rd36], %r12;
$L__BB8_8:
	ld.global.u32 	%r13, [%rd7];
	mul.wide.s32 	%rd37, %r13, 4;
	add.s64 	%rd38, %rd4, %rd37;
	atom.relaxed.global.cas.b32 	%r35, [%rd38], 2147483647, %r5;
	setp.ne.s32 	%p6, %r35, 2147483647;
	@%p6 bra 	$L__BB8_10;
	add.s64 	%rd40, %rd3, %rd37;
	st.global.u32 	[%rd40], %r2;
	atom.global.add.u32 	%r36, [%rd2], 1;
	mul.wide.s32 	%rd41, %r36, 4;
	add.s64 	%rd42, %rd1, %rd41;
	st.global.u32 	[%rd42], %r13;
$L__BB8_10:
	ld.global.u32 	%r14, [%rd7+4];
	mul.wide.s32 	%rd43, %r14, 4;
	add.s64 	%rd44, %rd4, %rd43;
	atom.relaxed.global.cas.b32 	%r37, [%rd44], 2147483647, %r5;
	setp.ne.s32 	%p7, %r37, 2147483647;
	@%p7 bra 	$L__BB8_12;
	add.s64 	%rd46, %rd3, %rd43;
	st.global.u32 	[%rd46], %r2;
	atom.global.add.u32 	%r38, [%rd2], 1;
	mul.wide.s32 	%rd47, %r38, 4;
	add.s64 	%rd48, %rd1, %rd47;
	st.global.u32 	[%rd48], %r14;
$L__BB8_12:
	add.s32 	%r42, %r42, 4;
	add.s32 	%r41, %r41, 4;
	setp.ne.s32 	%p8, %r42, 0;
	@%p8 bra 	$L__BB8_4;
$L__BB8_13:
	setp.eq.s32 	%p9, %r6, 0;
	@%p9 bra 	$L__BB8_18;
	add.s32 	%r45, %r43, %r3;
	neg.s32 	%r44, %r6;
$L__BB8_15:
	.pragma "nounroll";
	mul.wide.s32 	%rd49, %r45, 4;
	add.s64 	%rd50, %rd5, %rd49;
	ld.global.u32 	%r22, [%rd50];
	mul.wide.s32 	%rd51, %r22, 4;
	add.s64 	%rd52, %rd4, %rd51;
	atom.relaxed.global.cas.b32 	%r39, [%rd52], 2147483647, %r5;
	setp.ne.s32 	%p10, %r39, 2147483647;
	@%p10 bra 	$L__BB8_17;
	add.s64 	%rd54, %rd3, %rd51;
	st.global.u32 	[%rd54], %r2;
	atom.global.add.u32 	%r40, [%rd2], 1;
	mul.wide.s32 	%rd55, %r40, 4;
	add.s64 	%rd56, %rd1, %rd55;
	st.global.u32 	[%rd56], %r22;
$L__BB8_17:
	add.s32 	%r45, %r45, 1;
	add.s32 	%r44, %r44, 1;
	setp.ne.s32 	%p11, %r44, 0;
	@%p11 bra 	$L__BB8_15;
$L__BB8_18:
	ret;

}


// ===== COMPILED SASS (sm_100) =====

	.target	sm_100

	.elftype	@"ET_EXEC"


//--------------------- .note.nv.tkinfo           --------------------------
	.section	.note.nv.tkinfo,"",@"SHT_NOTE"
	.sectionflags	@"SHF_NOTE_NV_TKINFO"
	.tkinfo
        /*0018*/ 	.word	0x00000002
        /*0030*/ 	.string	""
        /*0030*/ 	.string	"ptxas"
        /*0030*/ 	.string	"Cuda compilation tools, release 13.0, V13.0.88"
        /*0030*/ 	.string	"Build cuda_13.0.r13.0/compiler.36424714_0"
        /*0030*/ 	.string	"-arch sm_100 -m 64 "



//--------------------- .note.nv.cuinfo           --------------------------
	.section	.note.nv.cuinfo,"",@"SHT_NOTE"
	.sectionflags	@"SHF_NOTE_NV_CUINFO"
        /*0018*/ 	.short	0x0002
        /*001a*/ 	.short	0x0064
        /*001c*/ 	.short	0x0082
	.zero		2


//--------------------- .nv.info                  --------------------------
	.section	.nv.info,"",@"SHT_CUDA_INFO"
	.align	4


	//----- nvinfo : EIATTR_REGCOUNT
	.align		4
        /*0000*/ 	.byte	0x04, 0x2f
        /*0002*/ 	.short	(.L_1 - .L_0)
	.align		4
.L_0:
        /*0004*/ 	.word	index@(simpleBfs)
        /*0008*/ 	.word	0x00000018


	//----- nvinfo : EIATTR_FRAME_SIZE
	.align		4
.L_1:
        /*000c*/ 	.byte	0x04, 0x11
        /*000e*/ 	.short	(.L_3 - .L_2)
	.align		4
.L_2:
        /*0010*/ 	.word	index@(simpleBfs)
        /*0014*/ 	.word	0x00000000


	//----- nvinfo : EIATTR_REGCOUNT
	.align		4
.L_3:
        /*0018*/ 	.byte	0x04, 0x2f
        /*001a*/ 	.short	(.L_5 - .L_4)
	.align		4
.L_4:
        /*001c*/ 	.word	index@(queueBfs)
        /*0020*/ 	.word	0x0000001c


	//----- nvinfo : EIATTR_FRAME_SIZE
	.align		4
.L_5:
        /*0024*/ 	.byte	0x04, 0x11
        /*0026*/ 	.short	(.L_7 - .L_6)
	.align		4
.L_6:
        /*0028*/ 	.word	index@(queueBfs)
        /*002c*/ 	.word	0x00000000


	//----- nvinfo : EIATTR_REGCOUNT
	.align		4
.L_7:
        /*0030*/ 	.byte	0x04, 0x2f
        /*0032*/ 	.short	(.L_9 - .L_8)
	.align		4
.L_8:
        /*0034*/ 	.word	index@(nextLayer)
        /*0038*/ 	.word	0x00000018


	//----- nvinfo : EIATTR_FRAME_SIZE
	.align		4
.L_9:
        /*003c*/ 	.byte	0x04, 0x11
        /*003e*/ 	.short	(.L_11 - .L_10)
	.align		4
.L_10:
        /*0040*/ 	.word	index@(nextLayer)
        /*0044*/ 	.word	0x00000000


	//----- nvinfo : EIATTR_REGCOUNT
	.align		4
.L_11:
        /*0048*/ 	.byte	0x04, 0x2f
        /*004a*/ 	.short	(.L_13 - .L_12)
	.align		4
.L_12:
        /*004c*/ 	.word	index@(countDegrees)
        /*0050*/ 	.word	0x00000022


	//----- nvinfo : EIATTR_FRAME_SIZE
	.align		4
.L_13:
        /*0054*/ 	.byte	0x04, 0x11
        /*0056*/ 	.short	(.L_15 - .L_14)
	.align		4
.L_14:
        /*0058*/ 	.word	index@(countDegrees)
        /*005c*/ 	.word	0x00000000


	//----- nvinfo : EIATTR_REGCOUNT
	.align		4
.L_15:
        /*0060*/ 	.byte	0x04, 0x2f
        /*0062*/ 	.short	(.L_17 - .L_16)
	.align		4
.L_16:
        /*0064*/ 	.word	index@(fusedNextLayerCountDegrees)
        /*0068*/ 	.word	0x0000001c


	//----- nvinfo : EIATTR_FRAME_SIZE
	.align		4
.L_17:
        /*006c*/ 	.byte	0x04, 0x11
        /*006e*/ 	.short	(.L_19 - .L_18)
	.align		4
.L_18:
        /*0070*/ 	.word	index@(fusedNextLayerCountDegrees)
        /*0074*/ 	.word	0x00000000


	//----- nvinfo : EIATTR_REGCOUNT
	.align		4
.L_19:
        /*0078*/ 	.byte	0x04, 0x2f
        /*007a*/ 	.short	(.L_21 - .L_20)
	.align		4
.L_20:
        /*007c*/ 	.word	index@(scanDegrees)
        /*0080*/ 	.word	0x00000010


	//----- nvinfo : EIATTR_FRAME_SIZE
	.align		4
.L_21:
        /*0084*/ 	.byte	0x04, 0x11
        /*0086*/ 	.short	(.L_23 - .L_22)
	.align		4
.L_22:
        /*0088*/ 	.word	index@(scanDegrees)
        /*008c*/ 	.word	0x00000000


	//----- nvinfo : EIATTR_REGCOUNT
	.align		4
.L_23:
        /*0090*/ 	.byte	0x04, 0x2f
        /*0092*/ 	.short	(.L_25 - .L_24)
	.align		4
.L_24:
        /*0094*/ 	.word	index@(assignVerticesNextQueue)
        /*0098*/ 	.word	0x0000001a


	//----- nvinfo : EIATTR_FRAME_SIZE
	.align		4
.L_25:
        /*009c*/ 	.byte	0x04, 0x11
        /*009e*/ 	.short	(.L_27 - .L_26)
	.align		4
.L_26:
        /*00a0*/ 	.word	index@(assignVerticesNextQueue)
        /*00a4*/ 	.word	0x00000000


	//----- nvinfo : EIATTR_REGCOUNT
	.align		4
.L_27:
        /*00a8*/ 	.byte	0x04, 0x2f
        /*00aa*/ 	.short	(.L_29 - .L_28)
	.align		4
.L_28:
        /*00ac*/ 	.word	index@(scanBfsFusedKernel)
        /*00b0*/ 	.word	0x00000020


	//----- nvinfo : EIATTR_FRAME_SIZE
	.align		4
.L_29:
        /*00b4*/ 	.byte	0x04, 0x11
        /*00b6*/ 	.short	(.L_31 - .L_30)
	.align		4
.L_30:
        /*00b8*/ 	.word	index@(scanBfsFusedKernel)
        /*00bc*/ 	.word	0x00000000


	//----- nvinfo : EIATTR_REGCOUNT
	.align		4
.L_31:
        /*00c0*/ 	.byte	0x04, 0x2f
        /*00c2*/ 	.short	(.L_33 - .L_32)
	.align		4
.L_32:
        /*00c4*/ 	.word	index@(cuGunrockStyleBfsKernel)
        /*00c8*/ 	.word	0x00000020


	//----- nvinfo : EIATTR_FRAME_SIZE
	.align		4
.L_33:
        /*00cc*/ 	.byte	0x04, 0x11
        /*00ce*/ 	.short	(.L_35 - .L_34)
	.align		4
.L_34:
        /*00d0*/ 	.word	index@(cuGunrockStyleBfsKernel)
        /*00d4*/ 	.word	0x00000000


	//----- nvinfo : EIATTR_MIN_STACK_SIZE
	.align		4
.L_35:
        /*00d8*/ 	.byte	0x04, 0x12
        /*00da*/ 	.short	(.L_37 - .L_36)
	.align		4
.L_36:
        /*00dc*/ 	.word	index@(cuGunrockStyleBfsKernel)
        /*00e0*/ 	.word	0x00000000


	//----- nvinfo : EIATTR_MIN_STACK_SIZE
	.align		4
.L_37:
        /*00e4*/ 	.byte	0x04, 0x12
        /*00e6*/ 	.short	(.L_39 - .L_38)
	.align		4
.L_38:
        /*00e8*/ 	.word	index@(scanBfsFusedKernel)
        /*00ec*/ 	.word	0x00000000


	//----- nvinfo : EIATTR_MIN_STACK_SIZE
	.align		4
.L_39:
        /*00f0*/ 	.byte	0x04, 0x12
        /*00f2*/ 	.short	(.L_41 - .L_40)
	.align		4
.L_40:
        /*00f4*/ 	.word	index@(assignVerticesNextQueue)
        /*00f8*/ 	.word	0x00000000


	//----- nvinfo : EIATTR_MIN_STACK_SIZE
	.align		4
.L_41:
        /*00fc*/ 	.byte	0x04, 0x12
        /*00fe*/ 	.short	(.L_43 - .L_42)
	.align		4
.L_42:
        /*0100*/ 	.word	index@(scanDegrees)
        /*0104*/ 	.word	0x00000000


	//----- nvinfo : EIATTR_MIN_STACK_SIZE
	.align		4
.L_43:
        /*0108*/ 	.byte	0x04, 0x12
        /*010a*/ 	.short	(.L_45 - .L_44)
	.align		4
.L_44:
        /*010c*/ 	.word	index@(fusedNextLayerCountDegrees)
        /*0110*/ 	.word	0x00000000


	//----- nvinfo : EIATTR_MIN_STACK_SIZE
	.align		4
.L_45:
        /*0114*/ 	.byte	0x04, 0x12
        /*0116*/ 	.short	(.L_47 - .L_46)
	.align		4
.L_46:
        /*0118*/ 	.word	index@(countDegrees)
        /*011c*/ 	.word	0x00000000


	//----- nvinfo : EIATTR_MIN_STACK_SIZE
	.align		4
.L_47:
        /*0120*/ 	.byte	0x04, 0x12
        /*0122*/ 	.short	(.L_49 - .L_48)
	.align		4
.L_48:
        /*0124*/ 	.word	index@(nextLayer)
        /*0128*/ 	.word	0x00000000


	//----- nvinfo : EIATTR_MIN_STACK_SIZE
	.align		4
.L_49:
        /*012c*/ 	.byte	0x04, 0x12
        /*012e*/ 	.short	(.L_51 - .L_50)
	.align		4
.L_50:
        /*0130*/ 	.word	index@(queueBfs)
        /*0134*/ 	.word	0x00000000


	//----- nvinfo : EIATTR_MIN_STACK_SIZE
	.align		4
.L_51:
        /*0138*/ 	.byte	0x04, 0x12
        /*013a*/ 	.short	(.L_53 - .L_52)
	.align		4
.L_52:
        /*013c*/ 	.word	index@(simpleBfs)
        /*0140*/ 	.word	0x00000000
.L_53:


//--------------------- .nv.compat                --------------------------
	.section	.nv.compat,"",@"SHT_CUDA_COMPAT_INFO"
	.align	4
        /*0000*/ 	.byte	0x02, 0x09, 0x00, 0x00, 0x02, 0x02, 0x01, 0x00, 0x02, 0x05, 0x05, 0x00, 0x03, 0x07, 0x01, 0x01
        /*0010*/ 	.byte	0x02, 0x03, 0x00, 0x00, 0x02, 0x06, 0x01, 0x00, 0x04, 0x0b, 0x08, 0x00, 0x09, 0x00, 0x00, 0x00
        /*0020*/ 	.byte	0x00, 0x00, 0x00, 0x00


//--------------------- .nv.info.cuGunrockStyleBfsKernel --------------------------
	.section	.nv.info.cuGunrockStyleBfsKernel,"",@"SHT_CUDA_INFO"
	.sectionflags	@""
	.align	4


	//----- nvinfo : EIATTR_CUDA_API_VERSION
	.align		4
        /*0000*/ 	.byte	0x04, 0x37
        /*0002*/ 	.short	(.L_55 - .L_54)
.L_54:
        /*0004*/ 	.word	0x00000082


	//----- nvinfo : EIATTR_KPARAM_INFO
	.align		4
.L_55:
        /*0008*/ 	.byte	0x04, 0x17
        /*000a*/ 	.short	(.L_57 - .L_56)
.L_56:
        /*000c*/ 	.word	0x00000000
        /*0010*/ 	.short	0x0009
        /*0012*/ 	.short	0x0048
        /*0014*/ 	.byte	0x00, 0xf0, 0x11, 0x00


	//----- nvinfo : EIATTR_KPARAM_INFO
	.align		4
.L_57:
        /*0018*/ 	.byte	0x04, 0x17
        /*001a*/ 	.short	(.L_59 - .L_58)
.L_58:
        /*001c*/ 	.word	0x00000000
        /*0020*/ 	.short	0x0008
        /*0022*/ 	.short	0x0040
        /*0024*/ 	.byte	0x00, 0xf5, 0x21, 0x00


	//----- nvinfo : EIATTR_KPARAM_INFO
	.align		4
.L_59:
        /*0028*/ 	.byte	0x04, 0x17
        /*002a*/ 	.short	(.L_61 - .L_60)
.L_60:
        /*002c*/ 	.word	0x00000000
        /*0030*/ 	.short	0x0007
        /*0032*/ 	.short	0x0038
        /*0034*/ 	.byte	0x00, 0xf5, 0x21, 0x00


	//----- nvinfo : EIATTR_KPARAM_INFO
	.align		4
.L_61:
        /*0038*/ 	.byte	0x04, 0x17
        /*003a*/ 	.short	(.L_63 - .L_62)
.L_62:
        /*003c*/ 	.word	0x00000000
        /*0040*/ 	.short	0x0006
        /*0042*/ 	.short	0x0030
        /*0044*/ 	.byte	0x00, 0xf5, 0x21, 0x00


	//----- nvinfo : EIATTR_KPARAM_INFO
	.align		4
.L_63:
        /*0048*/ 	.byte	0x04, 0x17
        /*004a*/ 	.short	(.L_65 - .L_64)
.L_64:
        /*004c*/ 	.word	0x00000000
        /*0050*/ 	.short	0x0005
        /*0052*/ 	.short	0x0028
        /*0054*/ 	.byte	0x00, 0xf5, 0x21, 0x00


	//----- nvinfo : EIATTR_KPARAM_INFO
	.align		4
.L_65:
        /*0058*/ 	.byte	0x04, 0x17
        /*005a*/ 	.short	(.L_67 - .L_66)
.L_66:
        /*005c*/ 	.word	0x00000000
        /*0060*/ 	.short	0x0004
        /*0062*/ 	.short	0x0020
        /*0064*/ 	.byte	0x00, 0xf5, 0x21, 0x00


	//----- nvinfo : EIATTR_KPARAM_INFO
	.align		4
.L_67:
        /*0068*/ 	.byte	0x04, 0x17
        /*006a*/ 	.short	(.L_69 - .L_68)
.L_68:
        /*006c*/ 	.word	0x00000000
        /*0070*/ 	.short	0x0003
        /*0072*/ 	.short	0x0018
        /*0074*/ 	.byte	0x00, 0xf5, 0x21, 0x00


	//----- nvinfo : EIATTR_KPARAM_INFO
	.align		4
.L_69:
        /*0078*/ 	.byte	0x04, 0x17
        /*007a*/ 	.short	(.L_71 - .L_70)
.L_70:
        /*007c*/ 	.word	0x00000000
        /*0080*/ 	.short	0x0002
        /*0082*/ 	.short	0x0010
        /*0084*/ 	.byte	0x00, 0xf5, 0x21, 0x00


	//----- nvinfo : EIATTR_KPARAM_INFO
	.align		4
.L_71:
        /*0088*/ 	.byte	0x04, 0x17
        /*008a*/ 	.short	(.L_73 - .L_72)
.L_72:
        /*008c*/ 	.word	0x00000000
        /*0090*/ 	.short	0x0001
        /*0092*/ 	.short	0x0008
        /*0094*/ 	.byte	0x00, 0xf0, 0x11, 0x00


	//----- nvinfo : EIATTR_KPARAM_INFO
	.align		4
.L_73:
        /*0098*/ 	.byte	0x04, 0x17
        /*009a*/ 	.short	(.L_75 - .L_74)
.L_74:
        /*009c*/ 	.word	0x00000000
        /*00a0*/ 	.short	0x0000
        /*00a2*/ 	.short	0x0000
        /*00a4*/ 	.byte	0x00, 0xf5, 0x21, 0x00


	//----- nvinfo : EIATTR_SPARSE_MMA_MASK
	.align		4
.L_75:
        /*00a8*/ 	.byte	0x03, 0x50
        /*00aa*/ 	.short	0x0000


	//----- nvinfo : EIATTR_MAXREG_COUNT
	.align		4
        /*00ac*/ 	.byte	0x03, 0x1b
        /*00ae*/ 	.short	0x00ff


	//----- nvinfo : EIATTR_MERCURY_ISA_VERSION
	.align		4
        /*00b0*/ 	.byte	0x03, 0x5f
        /*00b2*/ 	.short	0x0101


	//----- nvinfo : EIATTR_INT_WARP_WIDE_INSTR_OFFSETS
	.align		4
        /*00b4*/ 	.byte	0x04, 0x31
        /*00b6*/ 	.short	(.L_77 - .L_76)


	//   ....[0]....
.L_76:
        /*00b8*/ 	.word	0x000002d0


	//   ....[1]....
        /*00bc*/ 	.word	0x00000380


	//   ....[2]....
        /*00c0*/ 	.word	0x00000440


	//   ....[3]....
        /*00c4*/ 	.word	0x000004f0


	//   ....[4]....
        /*00c8*/ 	.word	0x000005b0


	//   ....[5]....
        /*00cc*/ 	.word	0x00000660


	//   ....[6]....
        /*00d0*/ 	.word	0x00000740


	//   ....[7]....
        /*00d4*/ 	.word	0x000007f0


	//   ....[8]....
        /*00d8*/ 	.word	0x000009a0


	//   ....[9]....
        /*00dc*/ 	.word	0x00000a50


	//----- nvinfo : EIATTR_VRC_CTA_INIT_COUNT
	.align		4
.L_77:
        /*00e0*/ 	.byte	0x02, 0x4a
	.zero		1
	.zero		1


	//----- nvinfo : EIATTR_EXIT_INSTR_OFFSETS
	.align		4
        /*00e4*/ 	.byte	0x04, 0x1c
        /*00e6*/ 	.short	(.L_79 - .L_78)


	//   ....[0]....
.L_78:
        /*00e8*/ 	.word	0x00000070


	//   ....[1]....
        /*00ec*/ 	.word	0x00000100


	//   ....[2]....
        /*00f0*/ 	.word	0x00000880


	//   ....[3]....
        /*00f4*/ 	.word	0x00000ac0


	//----- nvinfo : EIATTR_CRS_STACK_SIZE
	.align		4
.L_79:
        /*00f8*/ 	.byte	0x04, 0x1e
        /*00fa*/ 	.short	(.L_81 - .L_80)
.L_80:
        /*00fc*/ 	.word	0x00000000


	//----- nvinfo : EIATTR_CBANK_PARAM_SIZE
	.align		4
.L_81:
        /*0100*/ 	.byte	0x03, 0x19
        /*0102*/ 	.short	0x004c


	//----- nvinfo : EIATTR_PARAM_CBANK
	.align		4
        /*0104*/ 	.byte	0x04, 0x0a
        /*0106*/ 	.short	(.L_83 - .L_82)
	.align		4
.L_82:
        /*0108*/ 	.word	index@(.nv.constant0.cuGunrockStyleBfsKernel)
        /*010c*/ 	.short	0x0380
        /*010e*/ 	.short	0x004c


	//----- nvinfo : EIATTR_SW_WAR
	.align		4
.L_83:
        /*0110*/ 	.byte	0x04, 0x36
        /*0112*/ 	.short	(.L_85 - .L_84)
.L_84:
        /*0114*/ 	.word	0x00000008
.L_85:


//--------------------- .nv.info.scanBfsFusedKernel --------------------------
	.section	.nv.info.scanBfsFusedKernel,"",@"SHT_CUDA_INFO"
	.sectionflags	@""
	.align	4


	//----- nvinfo : EIATTR_CUDA_API_VERSION
	.align		4
        /*0000*/ 	.byte	0x04, 0x37
        /*0002*/ 	.short	(.L_87 - .L_86)
.L_86:
        /*0004*/ 	.word	0x00000082


	//----- nvinfo : EIATTR_KPARAM_INFO
	.align		4
.L_87:
        /*0008*/ 	.byte	0x04, 0x17
        /*000a*/ 	.short	(.L_89 - .L_88)
.L_88:
        /*000c*/ 	.word	0x00000000
        /*0010*/ 	.short	0x0009
        /*0012*/ 	.short	0x0048
        /*0014*/ 	.byte	0x00, 0xf0, 0x11, 0x00


	//----- nvinfo : EIATTR_KPARAM_INFO
	.align		4
.L_89:
        /*0018*/ 	.byte	0x04, 0x17
        /*001a*/ 	.short	(.L_91 - .L_90)
.L_90:
        /*001c*/ 	.word	0x00000000
        /*0020*/ 	.short	0x0008
        /*0022*/ 	.short	0x0040
        /*0024*/ 	.byte	0x00, 0xf5, 0x21, 0x00


	//----- nvinfo : EIATTR_KPARAM_INFO
	.align		4
.L_91:
        /*0028*/ 	.byte	0x04, 0x17
        /*002a*/ 	.short	(.L_93 - .L_92)
.L_92:
        /*002c*/ 	.word	0x00000000
        /*0030*/ 	.short	0x0007
        /*0032*/ 	.short	0x0038
        /*0034*/ 	.byte	0x00, 0xf5, 0x21, 0x00


	//----- nvinfo : EIATTR_KPARAM_INFO
	.align		4
.L_93:
        /*0038*/ 	.byte	0x04, 0x17
        /*003a*/ 	.short	(.L_95 - .L_94)
.L_94:
        /*003c*/ 	.word	0x00000000
        /*0040*/ 	.short	0x0006
        /*0042*/ 	.short	0x0030
        /*0044*/ 	.byte	0x00, 0xf5, 0x21, 0x00


	//----- nvinfo : EIATTR_KPARAM_INFO
	.align		4
.L_95:
        /*0048*/ 	.byte	0x04, 0x17
        /*004a*/ 	.short	(.L_97 - .L_96)
.L_96:
        /*004c*/ 	.word	0x00000000
        /*0050*/ 	.short	0x0005
        /*0052*/ 	.short	0x0028
        /*0054*/ 	.byte	0x00, 0xf5, 0x21, 0x00


	//----- nvinfo : EIATTR_KPARAM_INFO
	.align		4
.L_97:
        /*0058*/ 	.byte	0x04, 0x17
        /*005a*/ 	.short	(.L_99 - .L_98)
.L_98:
        /*005c*/ 	.word	0x00000000
        /*0060*/ 	.short	0x0004
        /*0062*/ 	.short	0x0020
        /*0064*/ 	.byte	0x00, 0xf5, 0x21, 0x00


	//----- nvinfo : EIATTR_KPARAM_INFO
	.align		4
.L_99:
        /*0068*/ 	.byte	0x04, 0x17
        /*006a*/ 	.short	(.L_101 - .L_100)
.L_100:
        /*006c*/ 	.word	0x00000000
        /*0070*/ 	.short	0x0003
        /*0072*/ 	.short	0x0018
        /*0074*/ 	.byte	0x00, 0xf5, 0x21, 0x00


	//----- nvinfo : EIATTR_KPARAM_INFO
	.align		4
.L_101:
        /*0078*/ 	.byte	0x04, 0x17
        /*007a*/ 	.short	(.L_103 - .L_102)
.L_102:
        /*007c*/ 	.word	0x00000000
        /*0080*/ 	.short	0x0002
        /*0082*/ 	.short	0x0010
        /*0084*/ 	.byte	0x00, 0xf5, 0x21, 0x00


	//----- nvinfo : EIATTR_KPARAM_INFO
	.align		4
.L_103:
        /*0088*/ 	.byte	0x04, 0x17
        /*008a*/ 	.short	(.L_105 - .L_104)
.L_104:
        /*008c*/ 	.word	0x00000000
        /*0090*/ 	.short	0x0001
        /*0092*/ 	.short	0x0008
        /*0094*/ 	.byte	0x00, 0xf0, 0x11, 0x00


	//----- nvinfo : EIATTR_KPARAM_INFO
	.align		4
.L_105:
        /*0098*/ 	.byte	0x04, 0x17
        /*009a*/ 	.short	(.L_107 - .L_106)
.L_106:
        /*009c*/ 	.word	0x00000000
        /*00a0*/ 	.short	0x0000
        /*00a2*/ 	.short	0x0000
        /*00a4*/ 	.byte	0x00, 0xf5, 0x21, 0x00


	//----- nvinfo : EIATTR_SPARSE_MMA_MASK
	.align		4
.L_107:
        /*00a8*/ 	.byte	0x03, 0x50
        /*00aa*/ 	.short	0x0000


	//----- nvinfo : EIATTR_MAXREG_COUNT
	.align		4
        /*00ac*/ 	.byte	0x03, 0x1b
        /*00ae*/ 	.short	0x00ff


	//----- nvinfo : EIATTR_NUM_BARRIERS
	.align		4
        /*00b0*/ 	.byte	0x02, 0x4c
        /*00b2*/ 	.byte	0x01
	.zero		1


	//----- nvinfo : EIATTR_MERCURY_ISA_VERSION
	.align		4
        /*00b4*/ 	.byte	0x03, 0x5f
        /*00b6*/ 	.short	0x0101


	//----- nvinfo : EIATTR_INT_WARP_WIDE_INSTR_OFFSETS
	.align		4
        /*00b8*/ 	.byte	0x04, 0x31
        /*00ba*/ 	.short	(.L_109 - .L_108)


	//   ....[0]....
.L_108:
        /*00bc*/ 	.word	0x000002e0


	//   ....[1]....
        /*00c0*/ 	.word	0x00000390


	//   ....[2]....
        /*00c4*/ 	.word	0x00000450


	//   ....[3]....
        /*00c8*/ 	.word	0x00000500


	//   ....[4]....
        /*00cc*/ 	.word	0x000005d0


	//   ....[5]....
        /*00d0*/ 	.word	0x00000680


	//   ....[6]....
        /*00d4*/ 	.word	0x00000750


	//   ....[7]....
        /*00d8*/ 	.word	0x00000800


	//   ....[8]....
        /*00dc*/ 	.word	0x000009b0


	//   ....[9]....
        /*00e0*/ 	.word	0x00000a60


	//----- nvinfo : EIATTR_VRC_CTA_INIT_COUNT
	.align		4
.L_109:
        /*00e4*/ 	.byte	0x02, 0x4a
	.zero		1
	.zero		1


	//----- nvinfo : EIATTR_EXIT_INSTR_OFFSETS
	.align		4
        /*00e8*/ 	.byte	0x04, 0x1c
        /*00ea*/ 	.short	(.L_111 - .L_110)


	//   ....[0]....
.L_110:
        /*00ec*/ 	.word	0x00000070


	//   ....[1]....
        /*00f0*/ 	.word	0x00001c10


	//----- nvinfo : EIATTR_CRS_STACK_SIZE
	.align		4
.L_111:
        /*00f4*/ 	.byte	0x04, 0x1e
        /*00f6*/ 	.short	(.L_113 - .L_112)
.L_112:
        /*00f8*/ 	.word	0x00000000


	//----- nvinfo : EIATTR_CBANK_PARAM_SIZE
	.align		4
.L_113:
        /*00fc*/ 	.byte	0x03, 0x19
        /*00fe*/ 	.short	0x004c


	//----- nvinfo : EIATTR_PARAM_CBANK
	.align		4
        /*0100*/ 	.byte	0x04, 0x0a
        /*0102*/ 	.short	(.L_115 - .L_114)
	.align		4
.L_114:
        /*0104*/ 	.word	index@(.nv.constant0.scanBfsFusedKernel)
        /*0108*/ 	.short	0x0380
        /*010a*/ 	.short	0x004c


	//----- nvinfo : EIATTR_SW_WAR
	.align		4
.L_115:
        /*010c*/ 	.byte	0x04, 0x36
        /*010e*/ 	.short	(.L_117 - .L_116)
.L_116:
        /*0110*/ 	.word	0x00000008
.L_117:


//--------------------- .nv.info.assignVerticesNextQueue --------------------------
	.section	.nv.info.assignVerticesNextQueue,"",@"SHT_CUDA_INFO"
	.sectionflags	@""
	.align	4


	//----- nvinfo : EIATTR_CUDA_API_VERSION
	.align		4
        /*0000*/ 	.byte	0x04, 0x37
        /*0002*/ 	.short	(.L_119 - .L_118)
.L_118:
        /*0004*/ 	.word	0x00000082


	//----- nvinfo : EIATTR_KPARAM_INFO
	.align		4
.L_119:
        /*0008*/ 	.byte	0x04, 0x17
        /*000a*/ 	.short	(.L_121 - .L_120)
.L_120:
        /*000c*/ 	.word	0x00000000
        /*0010*/ 	.short	0x0009
        /*0012*/ 	.short	0x0048
        /*0014*/ 	.byte	0x00, 0xf0, 0x11, 0x00


	//----- nvinfo : EIATTR_KPARAM_INFO
	.align		4
.L_121:
        /*0018*/ 	.byte	0x04, 0x17
        /*001a*/ 	.short	(.L_123 - .L_122)
.L_122:
        /*001c*/ 	.word	0x00000000
        /*0020*/ 	.short	0x0008
        /*0022*/ 	.short	0x0040
        /*0024*/ 	.byte	0x00, 0xf5, 0x21, 0x00


	//----- nvinfo : EIATTR_KPARAM_INFO
	.align		4
.L_123:
        /*0028*/ 	.byte	0x04, 0x17
        /*002a*/ 	.short	(.L_125 - .L_124)
.L_124:
        /*002c*/ 	.word	0x00000000
        /*0030*/ 	.short	0x0007
        /*0032*/ 	.short	0x0038
        /*0034*/ 	.byte	0x00, 0xf5, 0x21, 0x00


	//----- nvinfo : EIATTR_KPARAM_INFO
	.align		4
.L_125:
        /*0038*/ 	.byte	0x04, 0x17
        /*003a*/ 	.short	(.L_127 - .L_126)
.L_126:
        /*003c*/ 	.word	0x00000000
        /*0040*/ 	.short	0x0006
        /*0042*/ 	.short	0x0030
        /*0044*/ 	.byte	0x00, 0xf5, 0x21, 0x00


	//----- nvinfo : EIATTR_KPARAM_INFO
	.align		4
.L_127:
        /*0048*/ 	.byte	0x04, 0x17
        /*004a*/ 	.short	(.L_129 - .L_128)
.L_128:
        /*004c*/ 	.word	0x00000000
        /*0050*/ 	.short	0x0005
        /*0052*/ 	.short	0x0028
        /*0054*/ 	.byte	0x00, 0xf5, 0x21, 0x00


	//----- nvinfo : EIATTR_KPARAM_INFO
	.align		4
.L_129:
        /*0058*/ 	.byte	0x04, 0x17
        /*005a*/ 	.short	(.L_131 - .L_130)
.L_130:
        /*005c*/ 	.word	0x00000000
        /*0060*/ 	.short	0x0004
        /*0062*/ 	.short	0x0020
        /*0064*/ 	.byte	0x00, 0xf0, 0x11, 0x00


	//----- nvinfo : EIATTR_KPARAM_INFO
	.align		4
.L_131:
        /*0068*/ 	.byte	0x04, 0x17
        /*006a*/ 	.short	(.L_133 - .L_132)
.L_132:
        /*006c*/ 	.word	0x00000000
        /*0070*/ 	.short	0x0003
        /*0072*/ 	.short	0x0018
        /*0074*/ 	.byte	0x00, 0xf5, 0x21, 0x00


	//----- nvinfo : EIATTR_KPARAM_INFO
	.align		4
.L_133:
        /*0078*/ 	.byte	0x04, 0x17
        /*007a*/ 	.short	(.L_135 - .L_134)
.L_134:
        /*007c*/ 	.word	0x00000000
        /*0080*/ 	.short	0x0002
        /*0082*/ 	.short	0x0010
        /*0084*/ 	.byte	0x00, 0xf5, 0x21, 0x00


	//----- nvinfo : EIATTR_KPARAM_INFO
	.align		4
.L_135:
        /*0088*/ 	.byte	0x04, 0x17
        /*008a*/ 	.short	(.L_137 - .L_136)
.L_136:
        /*008c*/ 	.word	0x00000000
        /*0090*/ 	.short	0x0001
        /*0092*/ 	.short	0x0008
        /*0094*/ 	.byte	0x00, 0xf5, 0x21, 0x00


	//----- nvinfo : EIATTR_KPARAM_INFO
	.align		4
.L_137:
        /*0098*/ 	.byte	0x04, 0x17
        /*009a*/ 	.short	(.L_139 - .L_138)
.L_138:
        /*009c*/ 	.word	0x00000000
        /*00a0*/ 	.short	0x0000
        /*00a2*/ 	.short	0x0000
        /*00a4*/ 	.byte	0x00, 0xf5, 0x21, 0x00


	//----- nvinfo : EIATTR_SPARSE_MMA_MASK
	.align		4
.L_139:
        /*00a8*/ 	.byte	0x03, 0x50
        /*00aa*/ 	.short	0x0000


	//----- nvinfo : EIATTR_MAXREG_COUNT
	.align		4
        /*00ac*/ 	.byte	0x03, 0x1b
        /*00ae*/ 	.short	0x00ff


	//----- nvinfo : EIATTR_NUM_BARRIERS
	.align		4
        /*00b0*/ 	.byte	0x02, 0x4c
        /*00b2*/ 	.byte	0x01
	.zero		1


	//----- nvinfo : EIATTR_MERCURY_ISA_VERSION
	.align		4
        /*00b4*/ 	.byte	0x03, 0x5f
        /*00b6*/ 	.short	0x0101


	//----- nvinfo : EIATTR_VRC_CTA_INIT_COUNT
	.align		4
        /*00b8*/ 	.byte	0x02, 0x4a
	.zero		1
	.zero		1


	//----- nvinfo : EIATTR_EXIT_INSTR_OFFSETS
	.align		4
        /*00bc*/ 	.byte	0x04, 0x1c
        /*00be*/ 	.short	(.L_141 - .L_140)


	//   ....[0]....
.L_140:
        /*00c0*/ 	.word	0x00000080


	//   ....[1]....
        /*00c4*/ 	.word	0x00000200


	//   ....[2]....
        /*00c8*/ 	.word	0x00000420


	//----- nvinfo : EIATTR_CRS_STACK_SIZE
	.align		4
.L_141:
        /*00cc*/ 	.byte	0x04, 0x1e
        /*00ce*/ 	.short	(.L_143 - .L_142)
.L_142:
        /*00d0*/ 	.word	0x00000000


	//----- nvinfo : EIATTR_CBANK_PARAM_SIZE
	.align		4
.L_143:
        /*00d4*/ 	.byte	0x03, 0x19
        /*00d6*/ 	.short	0x004c


	//----- nvinfo : EIATTR_PARAM_CBANK
	.align		4
        /*00d8*/ 	.byte	0x04, 0x0a
        /*00da*/ 	.short	(.L_145 - .L_144)
	.align		4
.L_144:
        /*00dc*/ 	.word	index@(.nv.constant0.assignVerticesNextQueue)
        /*00e0*/ 	.short	0x0380
        /*00e2*/ 	.short	0x004c


	//----- nvinfo : EIATTR_SW_WAR
	.align		4
.L_145:
        /*00e4*/ 	.byte	0x04, 0x36
        /*00e6*/ 	.short	(.L_147 - .L_146)
.L_146:
        /*00e8*/ 	.word	0x00000008
.L_147:


//--------------------- .nv.info.scanDegrees      --------------------------
	.section	.nv.info.scanDegrees,"",@"SHT_CUDA_INFO"
	.sectionflags	@""
	.align	4


	//----- nvinfo : EIATTR_CUDA_API_VERSION
	.align		4
        /*0000*/ 	.byte	0x04, 0x37
        /*0002*/ 	.short	(.L_149 - .L_148)
.L_148:
        /*0004*/ 	.word	0x00000082


	//----- nvinfo : EIATTR_KPARAM_INFO
	.align		4
.L_149:
        /*0008*/ 	.byte	0x04, 0x17
        /*000a*/ 	.short	(.L_151 - .L_150)
.L_150:
        /*000c*/ 	.word	0x00000000
        /*0010*/ 	.short	0x0002
        /*0012*/ 	.short	0x0010
        /*0014*/ 	.byte	0x00, 0xf5, 0x21, 0x00


	//----- nvinfo : EIATTR_KPARAM_INFO
	.align		4
.L_151:
        /*0018*/ 	.byte	0x04, 0x17
        /*001a*/ 	.short	(.L_153 - .L_152)
.L_152:
        /*001c*/ 	.word	0x00000000
        /*0020*/ 	.short	0x0001
        /*0022*/ 	.short	0x0008
        /*0024*/ 	.byte	0x00, 0xf5, 0x21, 0x00


	//----- nvinfo : EIATTR_KPARAM_INFO
	.align		4
.L_153:
        /*0028*/ 	.byte	0x04, 0x17
        /*002a*/ 	.short	(.L_155 - .L_154)
.L_154:
        /*002c*/ 	.word	0x00000000
        /*0030*/ 	.short	0x0000
        /*0032*/ 	.short	0x0000
        /*0034*/ 	.byte	0x00, 0xf0, 0x11, 0x00


	//----- nvinfo : EIATTR_SPARSE_MMA_MASK
	.align		4
.L_155:
        /*0038*/ 	.byte	0x03, 0x50
        /*003a*/ 	.short	0x0000


	//----- nvinfo : EIATTR_MAXREG_COUNT
	.align		4
        /*003c*/ 	.byte	0x03, 0x1b
        /*003e*/ 	.short	0x00ff


	//----- nvinfo : EIATTR_NUM_BARRIERS
	.align		4
        /*0040*/ 	.byte	0x02, 0x4c
        /*0042*/ 	.byte	0x01
	.zero		1


	//----- nvinfo : EIATTR_MERCURY_ISA_VERSION
	.align		4
        /*0044*/ 	.byte	0x03, 0x5f
        /*0046*/ 	.short	0x0101


	//----- nvinfo : EIATTR_VRC_CTA_INIT_COUNT
	.align		4
        /*0048*/ 	.byte	0x02, 0x4a
	.zero		1
	.zero		1


	//----- nvinfo : EIATTR_EXIT_INSTR_OFFSETS
	.align		4
        /*004c*/ 	.byte	0x04, 0x1c
        /*004e*/ 	.short	(.L_157 - .L_156)


	//   ....[0]....
.L_156:
        /*0050*/ 	.word	0x00000080


	//   ....[1]....
        /*0054*/ 	.word	0x00000b30


	//----- nvinfo : EIATTR_CRS_STACK_SIZE
	.align		4
.L_157:
        /*0058*/ 	.byte	0x04, 0x1e
        /*005a*/ 	.short	(.L_159 - .L_158)
.L_158:
        /*005c*/ 	.word	0x00000000


	//----- nvinfo : EIATTR_CBANK_PARAM_SIZE
	.align		4
.L_159:
        /*0060*/ 	.byte	0x03, 0x19
        /*0062*/ 	.short	0x0018


	//----- nvinfo : EIATTR_PARAM_CBANK
	.align		4
        /*0064*/ 	.byte	0x04, 0x0a
        /*0066*/ 	.short	(.L_161 - .L_160)
	.align		4
.L_160:
        /*0068*/ 	.word	index@(.nv.constant0.scanDegrees)
        /*006c*/ 	.short	0x0380
        /*006e*/ 	.short	0x0018


	//----- nvinfo : EIATTR_SW_WAR
	.align		4
.L_161:
        /*0070*/ 	.byte	0x04, 0x36
        /*0072*/ 	.short	(.L_163 - .L_162)
.L_162:
        /*0074*/ 	.word	0x00000008
.L_163:


//--------------------- .nv.info.fusedNextLayerCountDegrees --------------------------
	.section	.nv.info.fusedNextLayerCountDegrees,"",@"SHT_CUDA_INFO"
	.sectionflags	@""
	.align	4


	//----- nvinfo : EIATTR_CUDA_API_VERSION
	.align		4
        /*0000*/ 	.byte	0x04, 0x37
        /*0002*/ 	.short	(.L_165 - .L_164)
.L_164:
        /*0004*/ 	.word	0x00000082


	//----- nvinfo : EIATTR_KPARAM_INFO
	.align		4
.L_165:
        /*0008*/ 	.byte	0x04, 0x17
        /*000a*/ 	.short	(.L_167 - .L_166)
.L_166:
        /*000c*/ 	.word	0x00000000
        /*0010*/ 	.short	0x0008
        /*0012*/ 	.short	0x0040
        /*0014*/ 	.byte	0x00, 0xf0, 0x11, 0x00


	//----- nvinfo : EIATTR_KPARAM_INFO
	.align		4
.L_167:
        /*0018*/ 	.byte	0x04, 0x17
        /*001a*/ 	.short	(.L_169 - .L_168)
.L_168:
        /*001c*/ 	.word	0x00000000
        /*0020*/ 	.short	0x0007
        /*0022*/ 	.short	0x0038
        /*0024*/ 	.byte	0x00, 0xf5, 0x21, 0x00


	//----- nvinfo : EIATTR_KPARAM_INFO
	.align		4
.L_169:
        /*0028*/ 	.byte	0x04, 0x17
        /*002a*/ 	.short	(.L_171 - .L_170)
.L_170:
        /*002c*/ 	.word	0x00000000
        /*0030*/ 	.short	0x0006
        /*0032*/ 	.short	0x0030
        /*0034*/ 	.byte	0x00, 0xf5, 0x21, 0x00


	//----- nvinfo : EIATTR_KPARAM_INFO
	.align		4
.L_171:
        /*0038*/ 	.byte	0x04, 0x17
        /*003a*/ 	.short	(.L_173 - .L_172)
.L_172:
        /*003c*/ 	.word	0x00000000
        /*0040*/ 	.short	0x0005
        /*0042*/ 	.short	0x0028
        /*0044*/ 	.byte	0x00, 0xf5, 0x21, 0x00


	//----- nvinfo : EIATTR_KPARAM_INFO
	.align		4
.L_173:
        /*0048*/ 	.byte	0x04, 0x17
        /*004a*/ 	.short	(.L_175 - .L_174)
.L_174:
        /*004c*/ 	.word	0x00000000
        /*0050*/ 	.short	0x0004
        /*0052*/ 	.short	0x0020
        /*0054*/ 	.byte	0x00, 0xf5, 0x21, 0x00


	//----- nvinfo : EIATTR_KPARAM_INFO
	.align		4
.L_175:
        /*0058*/ 	.byte	0x04, 0x17
        /*005a*/ 	.short	(.L_177 - .L_176)
.L_176:
        /*005c*/ 	.word	0x00000000
        /*0060*/ 	.short	0x0003
        /*0062*/ 	.short	0x0018
        /*0064*/ 	.byte	0x00, 0xf5, 0x21, 0x00


	//----- nvinfo : EIATTR_KPARAM_INFO
	.align		4
.L_177:
        /*0068*/ 	.byte	0x04, 0x17
        /*006a*/ 	.short	(.L_179 - .L_178)
.L_178:
        /*006c*/ 	.word	0x00000000
        /*0070*/ 	.short	0x0002
        /*0072*/ 	.short	0x0010
        /*0074*/ 	.byte	0x00, 0xf5, 0x21, 0x00


	//----- nvinfo : EIATTR_KPARAM_INFO
	.align		4
.L_179:
        /*0078*/ 	.byte	0x04, 0x17
        /*007a*/ 	.short	(.L_181 - .L_180)
.L_180:
        /*007c*/ 	.word	0x00000000
        /*0080*/ 	.short	0x0001
        /*0082*/ 	.short	0x0008
        /*0084*/ 	.byte	0x00, 0xf0, 0x11, 0x00


	//----- nvinfo : EIATTR_KPARAM_INFO
	.align		4
.L_181:
        /*0088*/ 	.byte	0x04, 0x17
        /*008a*/ 	.short	(.L_183 - .L_182)
.L_182:
        /*008c*/ 	.word	0x00000000
        /*0090*/ 	.short	0x0000
        /*0092*/ 	.short	0x0000
        /*0094*/ 	.byte	0x00, 0xf5, 0x21, 0x00


	//----- nvinfo : EIATTR_SPARSE_MMA_MASK
	.align		4
.L_183:
        /*0098*/ 	.byte	0x03, 0x50
        /*009a*/ 	.short	0x0000


	//----- nvinfo : EIATTR_MAXREG_COUNT
	.align		4
        /*009c*/ 	.byte	0x03, 0x1b
        /*009e*/ 	.short	0x00ff


	//----- nvinfo : EIATTR_MERCURY_ISA_VERSION
	.align		4
        /*00a0*/ 	.byte	0x03, 0x5f
        /*00a2*/ 	.short	0x0101


	//----- nvinfo : EIATTR_VRC_CTA_INIT_COUNT
	.align		4
        /*00a4*/ 	.byte	0x02, 0x4a
	.zero		1
	.zero		1


	//----- nvinfo : EIATTR_EXIT_INSTR_OFFSETS
	.align		4
        /*00a8*/ 	.byte	0x04, 0x1c
        /*00aa*/ 	.short	(.L_185 - .L_184)


	//   ....[0]....
.L_184:
        /*00ac*/ 	.word	0x00000070


	//   ....[1]....
        /*00b0*/ 	.word	0x00000810


	//----- nvinfo : EIATTR_CRS_STACK_SIZE
	.align		4
.L_185:
        /*00b4*/ 	.byte	0x04, 0x1e
        /*00b6*/ 	.short	(.L_187 - .L_186)
.L_186:
        /*00b8*/ 	.word	0x00000000


	//----- nvinfo : EIATTR_CBANK_PARAM_SIZE
	.align		4
.L_187:
        /*00bc*/ 	.byte	0x03, 0x19
        /*00be*/ 	.short	0x0044


	//----- nvinfo : EIATTR_PARAM_CBANK
	.align		4
        /*00c0*/ 	.byte	0x04, 0x0a
        /*00c2*/ 	.short	(.L_189 - .L_188)
	.align		4
.L_188:
        /*00c4*/ 	.word	index@(.nv.constant0.fusedNextLayerCountDegrees)
        /*00c8*/ 	.short	0x0380
        /*00ca*/ 	.short	0x0044


	//----- nvinfo : EIATTR_SW_WAR
	.align		4
.L_189:
        /*00cc*/ 	.byte	0x04, 0x36
        /*00ce*/ 	.short	(.L_191 - .L_190)
.L_190:
        /*00d0*/ 	.word	0x00000008
.L_191:


//--------------------- .nv.info.countDegrees     --------------------------
	.section	.nv.info.countDegrees,"",@"SHT_CUDA_INFO"
	.sectionflags	@""
	.align	4


	//----- nvinfo : EIATTR_CUDA_API_VERSION
	.align		4
        /*0000*/ 	.byte	0x04, 0x37
        /*0002*/ 	.short	(.L_193 - .L_192)
.L_192:
        /*0004*/ 	.word	0x00000082


	//----- nvinfo : EIATTR_KPARAM_INFO
	.align		4
.L_193:
        /*0008*/ 	.byte	0x04, 0x17
        /*000a*/ 	.short	(.L_195 - .L_194)
.L_194:
        /*000c*/ 	.word	0x00000000
        /*0010*/ 	.short	0x0006
        /*0012*/ 	.short	0x0030
        /*0014*/ 	.byte	0x00, 0xf5, 0x21, 0x00


	//----- nvinfo : EIATTR_KPARAM_INFO
	.align		4
.L_195:
        /*0018*/ 	.byte	0x04, 0x17
        /*001a*/ 	.short	(.L_197 - .L_196)
.L_196:
        /*001c*/ 	.word	0x00000000
        /*0020*/ 	.short	0x0005
        /*0022*/ 	.short	0x0028
        /*0024*/ 	.byte	0x00, 0xf5, 0x21, 0x00


	//----- nvinfo : EIATTR_KPARAM_INFO
	.align		4
.L_197:
        /*0028*/ 	.byte	0x04, 0x17
        /*002a*/ 	.short	(.L_199 - .L_198)
.L_198:
        /*002c*/ 	.word	0x00000000
        /*0030*/ 	.short	0x0004
        /*0032*/ 	.short	0x0020
        /*0034*/ 	.byte	0x00, 0xf0, 0x11, 0x00


	//----- nvinfo : EIATTR_KPARAM_INFO
	.align		4
.L_199:
        /*0038*/ 	.byte	0x04, 0x17
        /*003a*/ 	.short	(.L_201 - .L_200)
.L_200:
        /*003c*/ 	.word	0x00000000
        /*0040*/ 	.short	0x0003
        /*0042*/ 	.short	0x0018
        /*0044*/ 	.byte	0x00, 0xf5, 0x21, 0x00


	//----- nvinfo : EIATTR_KPARAM_INFO
	.align		4
.L_201:
        /*0048*/ 	.byte	0x04, 0x17
        /*004a*/ 	.short	(.L_203 - .L_202)
.L_202:
        /*004c*/ 	.word	0x00000000
        /*0050*/ 	.short	0x0002
        /*0052*/ 	.short	0x0010
        /*0054*/ 	.byte	0x00, 0xf5, 0x21, 0x00


	//----- nvinfo : EIATTR_KPARAM_INFO
	.align		4
.L_203:
        /*0058*/ 	.byte	0x04, 0x17
        /*005a*/ 	.short	(.L_205 - .L_204)
.L_204:
        /*005c*/ 	.word	0x00000000
        /*0060*/ 	.short	0x0001
        /*0062*/ 	.short	0x0008
        /*0064*/ 	.byte	0x00, 0xf5, 0x21, 0x00


	//----- nvinfo : EIATTR_KPARAM_INFO
	.align		4
.L_205:
        /*0068*/ 	.byte	0x04, 0x17
        /*006a*/ 	.short	(.L_207 - .L_206)
.L_206:
        /*006c*/ 	.word	0x00000000
        /*0070*/ 	.short	0x0000
        /*0072*/ 	.short	0x0000
        /*0074*/ 	.byte	0x00, 0xf5, 0x21, 0x00


	//----- nvinfo : EIATTR_SPARSE_MMA_MASK
	.align		4
.L_207:
        /*0078*/ 	.byte	0x03, 0x50
        /*007a*/ 	.short	0x0000


	//----- nvinfo : EIATTR_MAXREG_COUNT
	.align		4
        /*007c*/ 	.byte	0x03, 0x1b
        /*007e*/ 	.short	0x00ff


	//----- nvinfo : EIATTR_MERCURY_ISA_VERSION
	.align		4
        /*0080*/ 	.byte	0x03, 0x5f
        /*0082*/ 	.short	0x0101


	//----- nvinfo : EIATTR_VRC_CTA_INIT_COUNT
	.align		4
        /*0084*/ 	.byte	0x02, 0x4a
	.zero		1
	.zero		1


	//----- nvinfo : EIATTR_EXIT_INSTR_OFFSETS
	.align		4
        /*0088*/ 	.byte	0x04, 0x1c
        /*008a*/ 	.short	(.L_209 - .L_208)


	//   ....[0]....
.L_208:
        /*008c*/ 	.word	0x00000070


	//   ....[1]....
        /*0090*/ 	.word	0x000012f0


	//----- nvinfo : EIATTR_CRS_STACK_SIZE
	.align		4
.L_209:
        /*0094*/ 	.byte	0x04, 0x1e
        /*0096*/ 	.short	(.L_211 - .L_210)
.L_210:
        /*0098*/ 	.word	0x00000000


	//----- nvinfo : EIATTR_CBANK_PARAM_SIZE
	.align		4
.L_211:
        /*009c*/ 	.byte	0x03, 0x19
        /*009e*/ 	.short	0x0038


	//----- nvinfo : EIATTR_PARAM_CBANK
	.align		4
        /*00a0*/ 	.byte	0x04, 0x0a
        /*00a2*/ 	.short	(.L_213 - .L_212)
	.align		4
.L_212:
        /*00a4*/ 	.word	index@(.nv.constant0.countDegrees)
        /*00a8*/ 	.short	0x0380
        /*00aa*/ 	.short	0x0038


	//----- nvinfo : EIATTR_SW_WAR
	.align		4
.L_213:
        /*00ac*/ 	.byte	0x04, 0x36
        /*00ae*/ 	.short	(.L_215 - .L_214)
.L_214:
        /*00b0*/ 	.word	0x00000008
.L_215:


//--------------------- .nv.info.nextLayer        --------------------------
	.section	.nv.info.nextLayer,"",@"SHT_CUDA_INFO"
	.sectionflags	@""
	.align	4


	//----- nvinfo : EIATTR_CUDA_API_VERSION
	.align		4
        /*0000*/ 	.byte	0x04, 0x37
        /*0002*/ 	.short	(.L_217 - .L_216)
.L_216:
        /*0004*/ 	.word	0x00000082


	//----- nvinfo : EIATTR_KPARAM_INFO
	.align		4
.L_217:
        /*0008*/ 	.byte	0x04, 0x17
        /*000a*/ 	.short	(.L_219 - .L_218)
.L_218:
        /*000c*/ 	.word	0x00000000
        /*0010*/ 	.short	0x0007
        /*0012*/ 	.short	0x0038
        /*0014*/ 	.byte	0x00, 0xf5, 0x21, 0x00


	//----- nvinfo : EIATTR_KPARAM_INFO
	.align		4
.L_219:
        /*0018*/ 	.byte	0x04, 0x17
        /*001a*/ 	.short	(.L_221 - .L_220)
.L_220:
        /*001c*/ 	.word	0x00000000
        /*0020*/ 	.short	0x0006
        /*0022*/ 	.short	0x0030
        /*0024*/ 	.byte	0x00, 0xf0, 0x11, 0x00


	//----- nvinfo : EIATTR_KPARAM_INFO
	.align		4
.L_221:
        /*0028*/ 	.byte	0x04, 0x17
        /*002a*/ 	.short	(.L_223 - .L_222)
.L_222:
        /*002c*/ 	.word	0x00000000
        /*0030*/ 	.short	0x0005
        /*0032*/ 	.short	0x0028
        /*0034*/ 	.byte	0x00, 0xf5, 0x21, 0x00


	//----- nvinfo : EIATTR_KPARAM_INFO
	.align		4
.L_223:
        /*0038*/ 	.byte	0x04, 0x17
        /*003a*/ 	.short	(.L_225 - .L_224)
.L_224:
        /*003c*/ 	.word	0x00000000
        /*0040*/ 	.short	0x0004
        /*0042*/ 	.short	0x0020
        /*0044*/ 	.byte	0x00, 0xf5, 0x21, 0x00


	//----- nvinfo : EIATTR_KPARAM_INFO
	.align		4
.L_225:
        /*0048*/ 	.byte	0x04, 0x17
        /*004a*/ 	.short	(.L_227 - .L_226)
.L_226:
        /*004c*/ 	.word	0x00000000
        /*0050*/ 	.short	0x0003
        /*0052*/ 	.short	0x0018
        /*0054*/ 	.byte	0x00, 0xf5, 0x21, 0x00


	//----- nvinfo : EIATTR_KPARAM_INFO
	.align		4
.L_227:
        /*0058*/ 	.byte	0x04, 0x17
        /*005a*/ 	.short	(.L_229 - .L_228)
.L_228:
        /*005c*/ 	.word	0x00000000
        /*0060*/ 	.short	0x0002
        /*0062*/ 	.short	0x0010
        /*0064*/ 	.byte	0x00, 0xf5, 0x21, 0x00


	//----- nvinfo : EIATTR_KPARAM_INFO
	.align		4
.L_229:
        /*0068*/ 	.byte	0x04, 0x17
        /*006a*/ 	.short	(.L_231 - .L_230)
.L_230:
        /*006c*/ 	.word	0x00000000
        /*0070*/ 	.short	0x0001
        /*0072*/ 	.short	0x0008
        /*0074*/ 	.byte	0x00, 0xf5, 0x21, 0x00


	//----- nvinfo : EIATTR_KPARAM_INFO
	.align		4
.L_231:
        /*0078*/ 	.byte	0x04, 0x17
        /*007a*/ 	.short	(.L_233 - .L_232)
.L_232:
        /*007c*/ 	.word	0x00000000
        /*0080*/ 	.short	0x0000
        /*0082*/ 	.short	0x0000
        /*0084*/ 	.byte	0x00, 0xf0, 0x11, 0x00


	//----- nvinfo : EIATTR_SPARSE_MMA_MASK
	.align		4
.L_233:
        /*0088*/ 	.byte	0x03, 0x50
        /*008a*/ 	.short	0x0000


	//----- nvinfo : EIATTR_MAXREG_COUNT
	.align		4
        /*008c*/ 	.byte	0x03, 0x1b
        /*008e*/ 	.short	0x00ff


	//----- nvinfo : EIATTR_MERCURY_ISA_VERSION
	.align		4
        /*0090*/ 	.byte	0x03, 0x5f
        /*0092*/ 	.short	0x0101


	//----- nvinfo : EIATTR_VRC_CTA_INIT_COUNT
	.align		4
        /*0094*/ 	.byte	0x02, 0x4a
	.zero		1
	.zero		1


	//----- nvinfo : EIATTR_EXIT_INSTR_OFFSETS
	.align		4
        /*0098*/ 	.byte	0x04, 0x1c
        /*009a*/ 	.short	(.L_235 - .L_234)


	//   ....[0]....
.L_234:
        /*009c*/ 	.word	0x00000070


	//   ....[1]....
        /*00a0*/ 	.word	0x00000120


	//   ....[2]....
        /*00a4*/ 	.word	0x000002b0


	//----- nvinfo : EIATTR_CRS_STACK_SIZE
	.align		4
.L_235:
        /*00a8*/ 	.byte	0x04, 0x1e
        /*00aa*/ 	.short	(.L_237 - .L_236)
.L_236:
        /*00ac*/ 	.word	0x00000000


	//----- nvinfo : EIATTR_CBANK_PARAM_SIZE
	.align		4
.L_237:
        /*00b0*/ 	.byte	0x03, 0x19
        /*00b2*/ 	.short	0x0040


	//----- nvinfo : EIATTR_PARAM_CBANK
	.align		4
        /*00b4*/ 	.byte	0x04, 0x0a
        /*00b6*/ 	.short	(.L_239 - .L_238)
	.align		4
.L_238:
        /*00b8*/ 	.word	index@(.nv.constant0.nextLayer)
        /*00bc*/ 	.short	0x0380
        /*00be*/ 	.short	0x0040


	//----- nvinfo : EIATTR_SW_WAR
	.align		4
.L_239:
        /*00c0*/ 	.byte	0x04, 0x36
        /*00c2*/ 	.short	(.L_241 - .L_240)
.L_240:
        /*00c4*/ 	.word	0x00000008
.L_241:


//--------------------- .nv.info.queueBfs         --------------------------
	.section	.nv.info.queueBfs,"",@"SHT_CUDA_INFO"
	.sectionflags	@""
	.align	4


	//----- nvinfo : EIATTR_CUDA_API_VERSION
	.align		4
        /*0000*/ 	.byte	0x04, 0x37
        /*0002*/ 	.short	(.L_243 - .L_242)
.L_242:
        /*0004*/ 	.word	0x00000082


	//----- nvinfo : EIATTR_KPARAM_INFO
	.align		4
.L_243:
        /*0008*/ 	.byte	0x04, 0x17
        /*000a*/ 	.short	(.L_245 - .L_244)
.L_244:
        /*000c*/ 	.word	0x00000000
        /*0010*/ 	.short	0x0009
        /*0012*/ 	.short	0x0048
        /*0014*/ 	.byte	0x00, 0xf5, 0x21, 0x00


	//----- nvinfo : EIATTR_KPARAM_INFO
	.align		4
.L_245:
        /*0018*/ 	.byte	0x04, 0x17
        /*001a*/ 	.short	(.L_247 - .L_246)
.L_246:
        /*001c*/ 	.word	0x00000000
        /*0020*/ 	.short	0x0008
        /*0022*/ 	.short	0x0040
        /*0024*/ 	.byte	0x00, 0xf5, 0x21, 0x00


	//----- nvinfo : EIATTR_KPARAM_INFO
	.align		4
.L_247:
        /*0028*/ 	.byte	0x04, 0x17
        /*002a*/ 	.short	(.L_249 - .L_248)
.L_248:
        /*002c*/ 	.word	0x00000000
        /*0030*/ 	.short	0x0007
        /*0032*/ 	.short	0x0038
        /*0034*/ 	.byte	0x00, 0xf5, 0x21, 0x00


	//----- nvinfo : EIATTR_KPARAM_INFO
	.align		4
.L_249:
        /*0038*/ 	.byte	0x04, 0x17
        /*003a*/ 	.short	(.L_251 - .L_250)
.L_250:
        /*003c*/ 	.word	0x00000000
        /*0040*/ 	.short	0x0006
        /*0042*/ 	.short	0x0030
        /*0044*/ 	.byte	0x00, 0xf0, 0x11, 0x00


	//----- nvinfo : EIATTR_KPARAM_INFO
	.align		4
.L_251:
        /*0048*/ 	.byte	0x04, 0x17
        /*004a*/ 	.short	(.L_253 - .L_252)
.L_252:
        /*004c*/ 	.word	0x00000000
        /*0050*/ 	.short	0x0005
        /*0052*/ 	.short	0x0028
        /*0054*/ 	.byte	0x00, 0xf5, 0x21, 0x00


	//----- nvinfo : EIATTR_KPARAM_INFO
	.align		4
.L_253:
        /*0058*/ 	.byte	0x04, 0x17
        /*005a*/ 	.short	(.L_255 - .L_254)
.L_254:
        /*005c*/ 	.word	0x00000000
        /*0060*/ 	.short	0x0004
        /*0062*/ 	.short	0x0020
        /*0064*/ 	.byte	0x00, 0xf5, 0x21, 0x00


	//----- nvinfo : EIATTR_KPARAM_INFO
	.align		4
.L_255:
        /*0068*/ 	.byte	0x04, 0x17
        /*006a*/ 	.short	(.L_257 - .L_256)
.L_256:
        /*006c*/ 	.word	0x00000000
        /*0070*/ 	.short	0x0003
        /*0072*/ 	.short	0x0018
        /*0074*/ 	.byte	0x00, 0xf5, 0x21, 0x00


	//----- nvinfo : EIATTR_KPARAM_INFO
	.align		4
.L_257:
        /*0078*/ 	.byte	0x04, 0x17
        /*007a*/ 	.short	(.L_259 - .L_258)
.L_258:
        /*007c*/ 	.word	0x00000000
        /*0080*/ 	.short	0x0002
        /*0082*/ 	.short	0x0010
        /*0084*/ 	.byte	0x00, 0xf5, 0x21, 0x00


	//----- nvinfo : EIATTR_KPARAM_INFO
	.align		4
.L_259:
        /*0088*/ 	.byte	0x04, 0x17
        /*008a*/ 	.short	(.L_261 - .L_260)
.L_260:
        /*008c*/ 	.word	0x00000000
        /*0090*/ 	.short	0x0001
        /*0092*/ 	.short	0x0008
        /*0094*/ 	.byte	0x00, 0xf5, 0x21, 0x00


	//----- nvinfo : EIATTR_KPARAM_INFO
	.align		4
.L_261:
        /*0098*/ 	.byte	0x04, 0x17
        /*009a*/ 	.short	(.L_263 - .L_262)
.L_262:
        /*009c*/ 	.word	0x00000000
        /*00a0*/ 	.short	0x0000
        /*00a2*/ 	.short	0x0000
        /*00a4*/ 	.byte	0x00, 0xf0, 0x11, 0x00


	//----- nvinfo : EIATTR_SPARSE_MMA_MASK
	.align		4
.L_263:
        /*00a8*/ 	.byte	0x03, 0x50
        /*00aa*/ 	.short	0x0000


	//----- nvinfo : EIATTR_MAXREG_COUNT
	.align		4
        /*00ac*/ 	.byte	0x03, 0x1b
        /*00ae*/ 	.short	0x00ff


	//----- nvinfo : EIATTR_MERCURY_ISA_VERSION
	.align		4
        /*00b0*/ 	.byte	0x03, 0x5f
        /*00b2*/ 	.short	0x0101


	//----- nvinfo : EIATTR_INT_WARP_WIDE_INSTR_OFFSETS
	.align		4
        /*00b4*/ 	.byte	0x04, 0x31
        /*00b6*/ 	.short	(.L_265 - .L_264)


	//   ....[0]....
.L_264:
        /*00b8*/ 	.word	0x00000250


	//   ....[1]....
        /*00bc*/ 	.word	0x00000300


	//----- nvinfo : EIATTR_VRC_CTA_INIT_COUNT
	.align		4
.L_265:
        /*00c0*/ 	.byte	0x02, 0x4a
	.zero		1
	.zero		1


	//----- nvinfo : EIATTR_EXIT_INSTR_OFFSETS
	.align		4
        /*00c4*/ 	.byte	0x04, 0x1c
        /*00c6*/ 	.short	(.L_267 - .L_266)


	//   ....[0]....
.L_266:
        /*00c8*/ 	.word	0x00000070


	//   ....[1]....
        /*00cc*/ 	.word	0x00000120


	//   ....[2]....
        /*00d0*/ 	.word	0x000003b0


	//----- nvinfo : EIATTR_CRS_STACK_SIZE
	.align		4
.L_267:
        /*00d4*/ 	.byte	0x04, 0x1e
        /*00d6*/ 	.short	(.L_269 - .L_268)
.L_268:
        /*00d8*/ 	.word	0x00000000


	//----- nvinfo : EIATTR_CBANK_PARAM_SIZE
	.align		4
.L_269:
        /*00dc*/ 	.byte	0x03, 0x19
        /*00de*/ 	.short	0x0050


	//----- nvinfo : EIATTR_PARAM_CBANK
	.align		4
        /*00e0*/ 	.byte	0x04, 0x0a
        /*00e2*/ 	.short	(.L_271 - .L_270)
	.align		4
.L_270:
        /*00e4*/ 	.word	index@(.nv.constant0.queueBfs)
        /*00e8*/ 	.short	0x0380
        /*00ea*/ 	.short	0x0050


	//----- nvinfo : EIATTR_SW_WAR
	.align		4
.L_271:
        /*00ec*/ 	.byte	0x04, 0x36
        /*00ee*/ 	.short	(.L_273 - .L_272)
.L_272:
        /*00f0*/ 	.word	0x00000008
.L_273:


//--------------------- .nv.info.simpleBfs        --------------------------
	.section	.nv.info.simpleBfs,"",@"SHT_CUDA_INFO"
	.sectionflags	@""
	.align	4


	//----- nvinfo : EIATTR_CUDA_API_VERSION
	.align		4
        /*0000*/ 	.byte	0x04, 0x37
        /*0002*/ 	.short	(.L_275 - .L_274)
.L_274:
        /*0004*/ 	.word	0x00000082


	//----- nvinfo : EIATTR_KPARAM_INFO
	.align		4
.L_275:
        /*0008*/ 	.byte	0x04, 0x17
        /*000a*/ 	.short	(.L_277 - .L_276)
.L_276:
        /*000c*/ 	.word	0x00000000
        /*0010*/ 	.short	0x0007
        /*0012*/ 	.short	0x0030
        /*0014*/ 	.byte	0x00, 0xf5, 0x21, 0x00


	//----- nvinfo : EIATTR_KPARAM_INFO
	.align		4
.L_277:
        /*0018*/ 	.byte	0x04, 0x17
        /*001a*/ 	.short	(.L_279 - .L_278)
.L_278:
        /*001c*/ 	.word	0x00000000
        /*0020*/ 	.short	0x0006
        /*0022*/ 	.short	0x0028
        /*0024*/ 	.byte	0x00, 0xf5, 0x21, 0x00


	//----- nvinfo : EIATTR_KPARAM_INFO
	.align		4
.L_279:
        /*0028*/ 	.byte	0x04, 0x17
        /*002a*/ 	.short	(.L_281 - .L_280)
.L_280:
        /*002c*/ 	.word	0x00000000
        /*0030*/ 	.short	0x0005
        /*0032*/ 	.short	0x0020
        /*0034*/ 	.byte	0x00, 0xf5, 0x21, 0x00


	//----- nvinfo : EIATTR_KPARAM_INFO
	.align		4
.L_281:
        /*0038*/ 	.byte	0x04, 0x17
        /*003a*/ 	.short	(.L_283 - .L_282)
.L_282:
        /*003c*/ 	.word	0x00000000
        /*0040*/ 	.short	0x0004
        /*0042*/ 	.short	0x0018
        /*0044*/ 	.byte	0x00, 0xf5, 0x21, 0x00


	//----- nvinfo : EIATTR_KPARAM_INFO
	.align		4
.L_283:
        /*0048*/ 	.byte	0x04, 0x17
        /*004a*/ 	.short	(.L_285 - .L_284)
.L_284:
        /*004c*/ 	.word	0x00000000
        /*0050*/ 	.short	0x0003
        /*0052*/ 	.short	0x0010
        /*0054*/ 	.byte	0x00, 0xf5, 0x21, 0x00


	//----- nvinfo : EIATTR_KPARAM_INFO
	.align		4
.L_285:
        /*0058*/ 	.byte	0x04, 0x17
        /*005a*/ 	.short	(.L_287 - .L_286)
.L_286:
        /*005c*/ 	.word	0x00000000
        /*0060*/ 	.short	0x0002
        /*0062*/ 	.short	0x0008
        /*0064*/ 	.byte	0x00, 0xf5, 0x21, 0x00


	//----- nvinfo : EIATTR_KPARAM_INFO
	.align		4
.L_287:
        /*0068*/ 	.byte	0x04, 0x17
        /*006a*/ 	.short	(.L_289 - .L_288)
.L_288:
        /*006c*/ 	.word	0x00000000
        /*0070*/ 	.short	0x0001
        /*0072*/ 	.short	0x0004
        /*0074*/ 	.byte	0x00, 0xf0, 0x11, 0x00


	//----- nvinfo : EIATTR_KPARAM_INFO
	.align		4
.L_289:
        /*0078*/ 	.byte	0x04, 0x17
        /*007a*/ 	.short	(.L_291 - .L_290)
.L_290:
        /*007c*/ 	.word	0x00000000
        /*0080*/ 	.short	0x0000
        /*0082*/ 	.short	0x0000
        /*0084*/ 	.byte	0x00, 0xf0, 0x11, 0x00


	//----- nvinfo : EIATTR_SPARSE_MMA_MASK
	.align		4
.L_291:
        /*0088*/ 	.byte	0x03, 0x50
        /*008a*/ 	.short	0x0000


	//----- nvinfo : EIATTR_MAXREG_COUNT
	.align		4
        /*008c*/ 	.byte	0x03, 0x1b
        /*008e*/ 	.short	0x00ff


	//----- nvinfo : EIATTR_MERCURY_ISA_VERSION
	.align		4
        /*0090*/ 	.byte	0x03, 0x5f
        /*0092*/ 	.short	0x0101


	//----- nvinfo : EIATTR_VRC_CTA_INIT_COUNT
	.align		4
        /*0094*/ 	.byte	0x02, 0x4a
	.zero		1
	.zero		1


	//----- nvinfo : EIATTR_EXIT_INSTR_OFFSETS
	.align		4
        /*0098*/ 	.byte	0x04, 0x1c
        /*009a*/ 	.short	(.L_293 - .L_292)


	//   ....[0]....
.L_292:
        /*009c*/ 	.word	0x00000070


	//   ....[1]....
        /*00a0*/ 	.word	0x000000e0


	//   ....[2]....
        /*00a4*/ 	.word	0x00000150


	//   ....[3]....
        /*00a8*/ 	.word	0x00000310


	//   ....[4]....
        /*00ac*/ 	.word	0x00000350


	//----- nvinfo : EIATTR_CRS_STACK_SIZE
	.align		4
.L_293:
        /*00b0*/ 	.byte	0x04, 0x1e
        /*00b2*/ 	.short	(.L_295 - .L_294)
.L_294:
        /*00b4*/ 	.word	0x00000000


	//----- nvinfo : EIATTR_CBANK_PARAM_SIZE
	.align		4
.L_295:
        /*00b8*/ 	.byte	0x03, 0x19
        /*00ba*/ 	.short	0x0038


	//----- nvinfo : EIATTR_PARAM_CBANK
	.align		4
        /*00bc*/ 	.byte	0x04, 0x0a
        /*00be*/ 	.short	(.L_297 - .L_296)
	.align		4
.L_296:
        /*00c0*/ 	.word	index@(.nv.constant0.simpleBfs)
        /*00c4*/ 	.short	0x0380
        /*00c6*/ 	.short	0x0038


	//----- nvinfo : EIATTR_SW_WAR
	.align		4
.L_297:
        /*00c8*/ 	.byte	0x04, 0x36
        /*00ca*/ 	.short	(.L_299 - .L_298)
.L_298:
        /*00cc*/ 	.word	0x00000008
.L_299:


//--------------------- .nv.callgraph             --------------------------
	.section	.nv.callgraph,"",@"SHT_CUDA_CALLGRAPH"
	.align	4
	.sectionentsize	8
	.align		4
        /*0000*/ 	.word	0x00000000
	.align		4
        /*0004*/ 	.word	0xffffffff
	.align		4
        /*0008*/ 	.word	0x00000000
	.align		4
        /*000c*/ 	.word	0xfffffffe
	.align		4
        /*0010*/ 	.word	0x00000000
	.align		4
        /*0014*/ 	.word	0xfffffffd
	.align		4
        /*0018*/ 	.word	0x00000000
	.align		4
        /*001c*/ 	.word	0xfffffffc


//--------------------- .text.cuGunrockStyleBfsKernel --------------------------
	.section	.text.cuGunrockStyleBfsKernel,"ax",@progbits
	.align	128
        .global         cuGunrockStyleBfsKernel
        .type           cuGunrockStyleBfsKernel,@function
        .size           cuGunrockStyleBfsKernel,(.L_x_88 - cuGunrockStyleBfsKernel)
        .other          cuGunrockStyleBfsKernel,@"STO_CUDA_ENTRY STV_DEFAULT"
cuGunrockStyleBfsKernel:
.text.cuGunrockStyleBfsKernel:
[----:B------:R-:W-:Y:S01]  /*0000*/  LDC R1, c[0x0][0x37c] ;  /* 0x0000df00ff017b82 */ /* 0x000fe20000000800 */
[----:B------:R-:W0:Y:S01]  /*0010*/  S2R R5, SR_CTAID.X ;  /* 0x0000000000057919 */ /* 0x000e220000002500 */
[----:B------:R-:W0:Y:S01]  /*0020*/  LDCU UR4, c[0x0][0x360] ;  /* 0x00006c00ff0477ac */ /* 0x000e220008000800 */
[----:B------:R-:W0:Y:S01]  /*0030*/  S2R R0, SR_TID.X ;  /* 0x0000000000007919 */ /* 0x000e220000002100 */
[----:B------:R-:W1:Y:S01]  /*0040*/  LDCU UR5, c[0x0][0x388] ;  /* 0x00007100ff0577ac */ /* 0x000e620008000800 */
[----:B0-----:R-:W-:-:S05]  /*0050*/  IMAD R5, R5, UR4, R0 ;  /* 0x0000000405057c24 */ /* 0x001fca000f8e0200 */
[----:B-1----:R-:W-:-:S13]  /*0060*/  ISETP.GE.AND P0, PT, R5, UR5, PT ;  /* 0x0000000505007c0c */ /* 0x002fda000bf06270 */
[----:B------:R-:W-:Y:S05]  /*0070*/  @P0 EXIT ;  /* 0x000000000000094d */ /* 0x000fea0003800000 */
[----:B------:R-:W0:Y:S01]  /*0080*/  LDC.64 R2, c[0x0][0x380] ;  /* 0x0000e000ff027b82 */ /* 0x000e220000000a00 */
[----:B------:R-:W1:Y:S01]  /*0090*/  LDCU.64 UR4, c[0x0][0x358] ;  /* 0x00006b00ff0477ac */ /* 0x000e620008000a00 */
[----:B0-----:R-:W-:-:S06]  /*00a0*/  IMAD.WIDE R2, R5, 0x4, R2 ;  /* 0x0000000405027825 */ /* 0x001fcc00078e0202 */
[----:B------:R-:W0:Y:S01]  /*00b0*/  LDC.64 R4, c[0x0][0x3a0] ;  /* 0x0000e800ff047b82 */ /* 0x000e220000000a00 */
[----:B-1----:R-:W0:Y:S02]  /*00c0*/  LDG.E R0, desc[UR4][R2.64] ;  /* 0x0000000402007981 */ /* 0x002e24000c1e1900 */
[----:B0-----:R-:W-:-:S05]  /*00d0*/  IMAD.WIDE R4, R0, 0x4, R4 ;  /* 0x0000000400047825 */ /* 0x001fca00078e0204 */
[----:B------:R-:W2:Y:S02]  /*00e0*/  LDG.E R9, desc[UR4][R4.64] ;  /* 0x0000000404097981 */ /* 0x000ea4000c1e1900 */
[----:B--2---:R-:W-:-:S13]  /*00f0*/  ISETP.GE.AND P0, PT, R9, 0x1, PT ;  /* 0x000000010900780c */ /* 0x004fda0003f06270 */
[----:B------:R-:W-:Y:S05]  /*0100*/  @!P0 EXIT ;  /* 0x000000000000894d */ /* 0x000fea0003800000 */
[----:B------:R-:W0:Y:S08]  /*0110*/  LDC.64 R2, c[0x0][0x398] ;  /* 0x0000e600ff027b82 */ /* 0x000e300000000a00 */
[----:B------:R-:W1:Y:S01]  /*0120*/  LDC R13, c[0x0][0x3c8] ;  /* 0x0000f200ff0d7b82 */ /* 0x000e620000000800 */
[----:B0-----:R-:W-:-:S05]  /*0130*/  IMAD.WIDE R2, R0, 0x4, R2 ;  /* 0x0000000400027825 */ /* 0x001fca00078e0202 */
[----:B------:R0:W5:Y:S01]  /*0140*/  LDG.E R14, desc[UR4][R2.64] ;  /* 0x00000004020e7981 */ /* 0x000162000c1e1900 */
[C---:B------:R-:W-:Y:S01]  /*0150*/  ISETP.GE.U32.AND P0, PT, R9.reuse, 0x4, PT ;  /* 0x000000040900780c */ /* 0x040fe20003f06070 */
[----:B------:R-:W-:Y:S01]  /*0160*/  BSSY.RECONVERGENT B0, `(.L_x_0) ;  /* 0x0000070000007945 */ /* 0x000fe20003800200 */
[----:B------:R-:W-:Y:S01]  /*0170*/  LOP3.LUT R15, R9, 0x3, RZ, 0xc0, !PT ;  /* 0x00000003090f7812 */ /* 0x000fe200078ec0ff */
[----:B------:R-:W-:Y:S02]  /*0180*/  IMAD.MOV.U32 R17, RZ, RZ, RZ ;  /* 0x000000ffff117224 */ /* 0x000fe400078e00ff */
[----:B-1----:R-:W-:-:S08]  /*0190*/  VIADD R13, R13, 0x1 ;  /* 0x000000010d0d7836 */ /* 0x002fd00000000000 */
[----:B0-----:R-:W-:Y:S05]  /*01a0*/  @!P0 BRA `(.L_x_1) ;  /* 0x0000000400ac8947 */ /* 0x001fea0003800000 */
[----:B------:R-:W0:Y:S01]  /*01b0*/  LDC.64 R10, c[0x0][0x390] ;  /* 0x0000e400ff0a7b82 */ /* 0x000e220000000a00 */
[----:B------:R-:W-:Y:S01]  /*01c0*/  LOP3.LUT R17, R9, 0x7ffffffc, RZ, 0xc0, !PT ;  /* 0x7ffffffc09117812 */ /* 0x000fe200078ec0ff */
[----:B-----5:R-:W-:-:S03]  /*01d0*/  IMAD.MOV.U32 R19, RZ, RZ, R14 ;  /* 0x000000ffff137224 */ /* 0x020fc600078e000e */
[----:B------:R-:W-:-:S03]  /*01e0*/  IADD3 R16, PT, PT, -R17, RZ, RZ ;  /* 0x000000ff11107210 */ /* 0x000fc60007ffe1ff */
[----:B------:R-:W1:Y:S08]  /*01f0*/  LDC.64 R2, c[0x0][0x3b0] ;  /* 0x0000ec00ff027b82 */ /* 0x000e700000000a00 */
[----:B------:R-:W2:Y:S08]  /*0200*/  LDC.64 R4, c[0x0][0x3b8] ;  /* 0x0000ee00ff047b82 */ /* 0x000eb00000000a00 */
[----:B------:R-:W3:Y:S01]  /*0210*/  LDC.64 R6, c[0x0][0x3a8] ;  /* 0x0000ea00ff067b82 */ /* 0x000ee20000000a00 */
[----:B0-----:R-:W-:-:S04]  /*0220*/  IADD3 R8, P0, PT, R10, 0x8, RZ ;  /* 0x000000080a087810 */ /* 0x001fc80007f1e0ff */
[----:B------:R-:W-:-:S09]  /*0230*/  IADD3.X R9, PT, PT, RZ, R11, RZ, P0, !PT ;  /* 0x0000000bff097210 */ /* 0x000fd200007fe4ff */
.L_x_10:
[----:B------:R-:W-:-:S05]  /*0240*/  IMAD.WIDE R10, R19, 0x4, R8 ;  /* 0x00000004130a7825 */ /* 0x000fca00078e0208 */
[----:B0--3--:R-:W3:Y:S01]  /*0250*/  LDG.E R25, desc[UR4][R10.64+-0x8] ;  /* 0xfffff8040a197981 */ /* 0x009ee2000c1e1900 */
[----:B------:R-:W-:Y:S02]  /*0260*/  IMAD.MOV.U32 R12, RZ, RZ, 0x7fffffff ;  /* 0x7fffffffff0c7424 */ /* 0x000fe400078e00ff */
[----:B---3--:R-:W-:-:S06]  /*0270*/  IMAD.WIDE R20, R25, 0x4, R6 ;  /* 0x0000000419147825 */ /* 0x008fcc00078e0206 */
[----:B------:R-:W3:Y:S01]  /*0280*/  ATOMG.E.CAS.STRONG.GPU PT, R20, [R20], R12, R13 ;  /* 0x0000000c141473a9 */ /* 0x000ee200001ee10d */
[----:B------:R-:W-:Y:S01]  /*0290*/  BSSY.RECONVERGENT B1, `(.L_x_2) ;  /* 0x0000013000017945 */ /* 0x000fe20003800200 */
[----:B---3--:R-:W-:-:S13]  /*02a0*/  ISETP.NE.AND P0, PT, R20, 0x7fffffff, PT ;  /* 0x7fffffff1400780c */ /* 0x008fda0003f05270 */
[----:B------:R-:W-:Y:S05]  /*02b0*/  @P0 BRA `(.L_x_3) ;  /* 0x0000000000400947 */ /* 0x000fea0003800000 */
[----:B------:R-:W0:Y:S01]  /*02c0*/  S2R R23, SR_LANEID ;  /* 0x0000000000177919 */ /* 0x000e220000000000 */
[----:B------:R-:W-:Y:S01]  /*02d0*/  VOTEU.ANY UR6, UPT, PT ;  /* 0x0000000000067886 */ /* 0x000fe200038e0100 */
[----:B------:R-:W3:Y:S01]  /*02e0*/  LDC.64 R20, c[0x0][0x3c0] ;  /* 0x0000f000ff147b82 */ /* 0x000ee20000000a00 */
[----:B------:R-:W0:Y:S08]  /*02f0*/  FLO.U32 R18, UR6 ;  /* 0x0000000600127d00 */ /* 0x000e3000080e0000 */
[----:B------:R-:W3:Y:S01]  /*0300*/  POPC R29, UR6 ;  /* 0x00000006001d7d09 */ /* 0x000ee20008000000 */
[----:B0-----:R-:W-:Y:S01]  /*0310*/  ISETP.EQ.U32.AND P0, PT, R18, R23, PT ;  /* 0x000000171200720c */ /* 0x001fe20003f02070 */
[----:B-1----:R-:W-:-:S05]  /*0320*/  IMAD.WIDE R22, R25, 0x4, R2 ;  /* 0x0000000419167825 */ /* 0x002fca00078e0202 */
[----:B------:R-:W-:Y:S07]  /*0330*/  STG.E desc[UR4][R22.64], R0 ;  /* 0x0000000016007986 */ /* 0x000fee000c101904 */
[----:B---3--:R-:W3:Y:S01]  /*0340*/  @P0 ATOMG.E.ADD.STRONG.GPU PT, R21, desc[UR4][R20.64], R29 ;  /* 0x8000001d141509a8 */ /* 0x008ee200081ef104 */
[----:B------:R-:W0:Y:S02]  /*0350*/  S2R R24, SR_LTMASK ;  /* 0x0000000000187919 */ /* 0x000e240000003900 */
[----:B0-----:R-:W-:-:S06]  /*0360*/  LOP3.LUT R24, R24, UR6, RZ, 0xc0, !PT ;  /* 0x0000000618187c12 */ /* 0x001fcc000f8ec0ff */
[----:B------:R-:W0:Y:S01]  /*0370*/  POPC R24, R24 ;  /* 0x0000001800187309 */ /* 0x000e220000000000 */
[----:B---3--:R-:W0:Y:S02]  /*0380*/  SHFL.IDX PT, R27, R21, R18, 0x1f ;  /* 0x00001f12151b7589 */ /* 0x008e2400000e0000 */
[----:B0-----:R-:W-:-:S05]  /*0390*/  IADD3 R27, PT, PT, R27, R24, RZ ;  /* 0x000000181b1b7210 */ /* 0x001fca0007ffe0ff */
[----:B--2---:R-:W-:-:S05]  /*03a0*/  IMAD.WIDE R26, R27, 0x4, R4 ;  /* 0x000000041b1a7825 */ /* 0x004fca00078e0204 */
[----:B------:R0:W-:Y:S02]  /*03b0*/  STG.E desc[UR4][R26.64], R25 ;  /* 0x000000191a007986 */ /* 0x0001e4000c101904 */
.L_x_3:
[----:B------:R-:W-:Y:S05]  /*03c0*/  BSYNC.RECONVERGENT B1 ;  /* 0x0000000000017941 */ /* 0x000fea0003800200 */
.L_x_2:
[----:B0-----:R-:W3:Y:S02]  /*03d0*/  LDG.E R25, desc[UR4][R10.64+-0x4] ;  /* 0xfffffc040a197981 */ /* 0x001ee4000c1e1900 */
        /* <DEDUP_REMOVED lines=18> */
[----:B0-----:R-:W-:-:S04]  /*0500*/  IMAD.IADD R27, R27, 0x1, R24 ;  /* 0x000000011b1b7824 */ /* 0x001fc800078e0218 */
[----:B--2---:R-:W-:-:S05]  /*0510*/  IMAD.WIDE R26, R27, 0x4, R4 ;  /* 0x000000041b1a7825 */ /* 0x004fca00078e0204 */
[----:B------:R0:W-:Y:S02]  /*0520*/  STG.E desc[UR4][R26.64], R25 ;  /* 0x000000191a007986 */ /* 0x0001e4000c101904 */
.L_x_5:
[----:B------:R-:W-:Y:S05]  /*0530*/  BSYNC.RECONVERGENT B1 ;  /* 0x0000000000017941 */ /* 0x000fea0003800200 */
.L_x_4:
        /* <DEDUP_REMOVED lines=22> */
.L_x_7:
[----:B------:R-:W-:Y:S05]  /*06a0*/  BSYNC.RECONVERGENT B1 ;  /* 0x0000000000017941 */ /* 0x000fea0003800200 */
.L_x_6:
[----:B------:R-:W3:Y:S02]  /*06b0*/  LDG.E R23, desc[UR4][R10.64+0x4] ;  /* 0x000004040a177981 */ /* 0x000ee4000c1e1900 */
[----:B---3--:R-:W-:-:S06]  /*06c0*/  IMAD.WIDE R20, R23, 0x4, R6 ;  /* 0x0000000417147825 */ /* 0x008fcc00078e0206 */
[----:B------:R-:W3:Y:S01]  /*06d0*/  ATOMG.E.CAS.STRONG.GPU PT, R20, [R20], R12, R13 ;  /* 0x0000000c141473a9 */ /* 0x000ee200001ee10d */
[----:B------:R-:W-:Y:S01]  /*06e0*/  VIADD R16, R16, 0x4 ;  /* 0x0000000410107836 */ /* 0x000fe20000000000 */
[----:B------:R-:W-:Y:S04]  /*06f0*/  BSSY.RECONVERGENT B1, `(.L_x_8) ;  /* 0x0000014000017945 */ /* 0x000fe80003800200 */
[----:B------:R-:W-:Y:S02]  /*0700*/  ISETP.NE.AND P0, PT, R16, RZ, PT ;  /* 0x000000ff1000720c */ /* 0x000fe40003f05270 */
[----:B---3--:R-:W-:-:S13]  /*0710*/  ISETP.NE.AND P1, PT, R20, 0x7fffffff, PT ;  /* 0x7fffffff1400780c */ /* 0x008fda0003f25270 */
[----:B------:R-:W-:Y:S05]  /*0720*/  @P1 BRA `(.L_x_9) ;  /* 0x0000000000401947 */ /* 0x000fea0003800000 */
[----:B------:R-:W3:Y:S01]  /*0730*/  S2R R21, SR_LANEID ;  /* 0x0000000000157919 */ /* 0x000ee20000000000 */
[----:B------:R-:W-:Y:S01]  /*0740*/  VOTEU.ANY UR6, UPT, PT ;  /* 0x0000000000067886 */ /* 0x000fe200038e0100 */
[----:B------:R-:W4:Y:S01]  /*0750*/  LDC.64 R10, c[0x0][0x3c0] ;  /* 0x0000f000ff0a7b82 */ /* 0x000f220000000a00 */
[----:B------:R-:W3:Y:S08]  /*0760*/  FLO.U32 R12, UR6 ;  /* 0x00000006000c7d00 */ /* 0x000ef000080e0000 */
[----:B0-----:R-:W4:Y:S01]  /*0770*/  POPC R27, UR6 ;  /* 0x00000006001b7d09 */ /* 0x001f220008000000 */
[----:B---3--:R-:W-:Y:S01]  /*0780*/  ISETP.EQ.U32.AND P1, PT, R12, R21, PT ;  /* 0x000000150c00720c */ /* 0x008fe20003f22070 */
[----:B-1----:R-:W-:-:S05]  /*0790*/  IMAD.WIDE R20, R23, 0x4, R2 ;  /* 0x0000000417147825 */ /* 0x002fca00078e0202 */
[----:B------:R-:W-:Y:S07]  /*07a0*/  STG.E desc[UR4][R20.64], R0 ;  /* 0x0000000014007986 */ /* 0x000fee000c101904 */
[----:B----4-:R-:W3:Y:S01]  /*07b0*/  @P1 ATOMG.E.ADD.STRONG.GPU PT, R11, desc[UR4][R10.64], R27 ;  /* 0x8000001b0a0b19a8 */ /* 0x010ee200081ef104 */
[----:B------:R-:W0:Y:S02]  /*07c0*/  S2R R18, SR_LTMASK ;  /* 0x0000000000127919 */ /* 0x000e240000003900 */
[----:B0-----:R-:W-:-:S06]  /*07d0*/  LOP3.LUT R18, R18, UR6, RZ, 0xc0, !PT ;  /* 0x0000000612127c12 */ /* 0x001fcc000f8ec0ff */
[----:B------:R-:W0:Y:S01]  /*07e0*/  POPC R18, R18 ;  /* 0x0000001200127309 */ /* 0x000e220000000000 */
[----:B---3--:R-:W0:Y:S02]  /*07f0*/  SHFL.IDX PT, R25, R11, R12, 0x1f ;  /* 0x00001f0c0b197589 */ /* 0x008e2400000e0000 */
[----:B0-----:R-:W-:-:S05]  /*0800*/  IADD3 R25, PT, PT, R25, R18, RZ ;  /* 0x0000001219197210 */ /* 0x001fca0007ffe0ff */
[----:B--2---:R-:W-:-:S05]  /*0810*/  IMAD.WIDE R24, R25, 0x4, R4 ;  /* 0x0000000419187825 */ /* 0x004fca00078e0204 */
[----:B------:R3:W-:Y:S02]  /*0820*/  STG.E desc[UR4][R24.64], R23 ;  /* 0x0000001718007986 */ /* 0x0007e4000c101904 */
.L_x_9:
[----:B------:R-:W-:Y:S05]  /*0830*/  BSYNC.RECONVERGENT B1 ;  /* 0x0000000000017941 */ /* 0x000fea0003800200 */
.L_x_8:
[----:B------:R-:W-:Y:S01]  /*0840*/  VIADD R19, R19, 0x4 ;  /* 0x0000000413137836 */ /* 0x000fe20000000000 */
[----:B------:R-:W-:Y:S06]  /*0850*/  @P0 BRA `(.L_x_10) ;  /* 0xfffffff800780947 */ /* 0x000fec000383ffff */
.L_x_1:
[----:B------:R-:W-:Y:S05]  /*0860*/  BSYNC.RECONVERGENT B0 ;  /* 0x0000000000007941 */ /* 0x000fea0003800200 */
.L_x_0:
[----:B------:R-:W-:-:S13]  /*0870*/  ISETP.NE.AND P0, PT, R15, RZ, PT ;  /* 0x000000ff0f00720c */ /* 0x000fda0003f05270 */
[----:B------:R-:W-:Y:S05]  /*0880*/  @!P0 EXIT ;  /* 0x000000000000894d */ /* 0x000fea0003800000 */
[----:B-1----:R-:W1:Y:S01]  /*0890*/  LDC.64 R2, c[0x0][0x3b0] ;  /* 0x0000ec00ff027b82 */ /* 0x002e620000000a00 */
[----:B-----5:R-:W-:Y:S01]  /*08a0*/  IADD3 R17, PT, PT, R14, R17, RZ ;  /* 0x000000110e117210 */ /* 0x020fe20007ffe0ff */
[----:B------:R-:W-:-:S06]  /*08b0*/  IMAD.MOV R15, RZ, RZ, -R15 ;  /* 0x000000ffff0f7224 */ /* 0x000fcc00078e0a0f */
[----:B--2---:R-:W2:Y:S08]  /*08c0*/  LDC.64 R4, c[0x0][0x3b8] ;  /* 0x0000ee00ff047b82 */ /* 0x004eb00000000a00 */
[----:B------:R-:W4:Y:S08]  /*08d0*/  LDC.64 R6, c[0x0][0x3a8] ;  /* 0x0000ea00ff067b82 */ /* 0x000f300000000a00 */
[----:B------:R-:W0:Y:S02]  /*08e0*/  LDC.64 R8, c[0x0][0x390] ;  /* 0x0000e400ff087b82 */ /* 0x000e240000000a00 */
.L_x_13:
[----:B0-----:R-:W-:-:S06]  /*08f0*/  IMAD.WIDE R10, R17, 0x4, R8 ;  /* 0x00000004110a7825 */ /* 0x001fcc00078e0208 */
[----:B------:R-:W4:Y:S01]  /*0900*/  LDG.E R11, desc[UR4][R10.64] ;  /* 0x000000040a0b7981 */ /* 0x000f22000c1e1900 */
[----:B------:R-:W-:Y:S01]  /*0910*/  MOV R12, 0x7fffffff ;  /* 0x7fffffff000c7802 */ /* 0x000fe20000000f00 */
[----:B----4-:R-:W-:-:S06]  /*0920*/  IMAD.WIDE R18, R11, 0x4, R6 ;  /* 0x000000040b127825 */ /* 0x010fcc00078e0206 */
[----:B------:R-:W4:Y:S01]  /*0930*/  ATOMG.E.CAS.STRONG.GPU PT, R18, [R18], R12, R13 ;  /* 0x0000000c121273a9 */ /* 0x000f2200001ee10d */
[----:B------:R-:W-:Y:S01]  /*0940*/  VIADD R15, R15, 0x1 ;  /* 0x000000010f0f7836 */ /* 0x000fe20000000000 */
[----:B------:R-:W-:Y:S04]  /*0950*/  BSSY.RECONVERGENT B0, `(.L_x_11) ;  /* 0x0000014000007945 */ /* 0x000fe80003800200 */
[----:B------:R-:W-:Y:S02]  /*0960*/  ISETP.NE.AND P0, PT, R15, RZ, PT ;  /* 0x000000ff0f00720c */ /* 0x000fe40003f05270 */
[----:B----4-:R-:W-:-:S13]  /*0970*/  ISETP.NE.AND P1, PT, R18, 0x7fffffff, PT ;  /* 0x7fffffff1200780c */ /* 0x010fda0003f25270 */
[----:B------:R-:W-:Y:S05]  /*0980*/  @P1 BRA `(.L_x_12) ;  /* 0x0000000000401947 */ /* 0x000fea0003800000 */
[----:B------:R-:W0:Y:S01]  /*0990*/  S2R R19, SR_LANEID ;  /* 0x0000000000137919 */ /* 0x000e220000000000 */
[----:B------:R-:W-:Y:S01]  /*09a0*/  VOTEU.ANY UR6, UPT, PT ;  /* 0x0000000000067886 */ /* 0x000fe200038e0100 */
[----:B---3--:R-:W3:Y:S01]  /*09b0*/  LDC.64 R22, c[0x0][0x3c0] ;  /* 0x0000f000ff167b82 */ /* 0x008ee20000000a00 */
        /* <DEDUP_REMOVED lines=13> */
.L_x_12:
[----:B------:R-:W-:Y:S05]  /*0a90*/  BSYNC.RECONVERGENT B0 ;  /* 0x0000000000007941 */ /* 0x000fea0003800200 */
.L_x_11:
[----:B------:R-:W-:Y:S01]  /*0aa0*/  VIADD R17, R17, 0x1 ;  /* 0x0000000111117836 */ /* 0x000fe20000000000 */
[----:B------:R-:W-:Y:S06]  /*0ab0*/  @P0 BRA `(.L_x_13) ;  /* 0xfffffffc008c0947 */ /* 0x000fec000383ffff */
[----:B------:R-:W-:Y:S05]  /*0ac0*/  EXIT ;  /* 0x000000000000794d */ /* 0x000fea0003800000 */
.L_x_14:
[----:B------:R-:W-:-:S00]  /*0ad0*/  BRA `(.L_x_14) ;  /* 0xfffffffc00fc7947 */ /* 0x000fc0000383ffff */
[----:B------:R-:W-:-:S00]  /*0ae0*/  NOP ;  /* 0x0000000000007918 */ /* 0x000fc00000000000 */
        /* <DEDUP_REMOVED lines=9> */
.L_x_88:


//--------------------- .text.scanBfsFusedKernel  --------------------------
	.section	.text.scanBfsFusedKernel,"ax",@progbits
	.align	128
        .global         scanBfsFusedKernel
        .type           scanBfsFusedKernel,@function
        .size           scanBfsFusedKernel,(.L_x_89 - scanBfsFusedKernel)
        .other          scanBfsFusedKernel,@"STO_CUDA_ENTRY STV_DEFAULT"
scanBfsFusedKernel:
.text.scanBfsFusedKernel:
[----:B------:R-:W-:Y:S01]  /*0000*/  LDC R1, c[0x0][0x37c] ;  /* 0x0000df00ff017b82 */ /* 0x000fe20000000800 */
[----:B------:R-:W0:Y:S07]  /*0010*/  S2R R23, SR_TID.X ;  /* 0x0000000000177919 */ /* 0x000e2e0000002100 */
[----:B------:R-:W0:Y:S01]  /*0020*/  S2UR UR4, SR_CTAID.X ;  /* 0x00000000000479c3 */ /* 0x000e220000002500 */
[----:B------:R-:W1:Y:S07]  /*0030*/  LDCU UR5, c[0x0][0x388] ;  /* 0x00007100ff0577ac */ /* 0x000e6e0008000800 */
[----:B------:R-:W0:Y:S02]  /*0040*/  LDC R6, c[0x0][0x360] ;  /* 0x0000d800ff067b82 */ /* 0x000e240000000800 */
[----:B0-----:R-:W-:-:S05]  /*0050*/  IMAD R5, R6, UR4, R23 ;  /* 0x0000000406057c24 */ /* 0x001fca000f8e0217 */
[----:B-1----:R-:W-:-:S13]  /*0060*/  ISETP.GE.AND P0, PT, R5, UR5, PT ;  /* 0x0000000505007c0c */ /* 0x002fda000bf06270 */
[----:B------:R-:W-:Y:S05]  /*0070*/  @P0 EXIT ;  /* 0x000000000000094d */ /* 0x000fea0003800000 */
[----:B------:R-:W0:Y:S01]  /*0080*/  LDC.64 R2, c[0x0][0x380] ;  /* 0x0000e000ff027b82 */ /* 0x000e220000000a00 */
[----:B------:R-:W1:Y:S01]  /*0090*/  LDCU.64 UR4, c[0x0][0x358] ;  /* 0x00006b00ff0477ac */ /* 0x000e620008000a00 */
[----:B0-----:R-:W-:-:S06]  /*00a0*/  IMAD.WIDE R2, R5, 0x4, R2 ;  /* 0x0000000405027825 */ /* 0x001fcc00078e0202 */
[----:B------:R-:W0:Y:S01]  /*00b0*/  LDC.64 R4, c[0x0][0x3a0] ;  /* 0x0000e800ff047b82 */ /* 0x000e220000000a00 */
[----:B-1----:R-:W0:Y:S02]  /*00c0*/  LDG.E.CONSTANT R9, desc[UR4][R2.64] ;  /* 0x0000000402097981 */ /* 0x002e24000c1e9900 */
[----:B0-----:R-:W-:-:S05]  /*00d0*/  IMAD.WIDE R4, R9, 0x4, R4 ;  /* 0x0000000409047825 */ /* 0x001fca00078e0204 */
[----:B------:R-:W2:Y:S01]  /*00e0*/  LDG.E.CONSTANT R0, desc[UR4][R4.64] ;  /* 0x0000000404007981 */ /* 0x000ea2000c1e9900 */
[----:B------:R-:W-:Y:S01]  /*00f0*/  BSSY.RECONVERGENT B1, `(.L_x_15) ;  /* 0x000009e000017945 */ /* 0x000fe20003800200 */
[----:B--2---:R-:W-:-:S13]  /*0100*/  ISETP.GE.AND P0, PT, R0, 0x1, PT ;  /* 0x000000010000780c */ /* 0x004fda0003f06270 */
[----:B------:R-:W-:Y:S05]  /*0110*/  @!P0 BRA `(.L_x_16) ;  /* 0x00000008006c8947 */ /* 0x000fea0003800000 */
[----:B------:R-:W0:Y:S08]  /*0120*/  LDC.64 R10, c[0x0][0x398] ;  /* 0x0000e600ff0a7b82 */ /* 0x000e300000000a00 */
[----:B------:R-:W1:Y:S01]  /*0130*/  LDC R3, c[0x0][0x3c8] ;  /* 0x0000f200ff037b82 */ /* 0x000e620000000800 */
[----:B0-----:R-:W-:-:S05]  /*0140*/  IMAD.WIDE R10, R9, 0x4, R10 ;  /* 0x00000004090a7825 */ /* 0x001fca00078e020a */
[----:B------:R0:W5:Y:S01]  /*0150*/  LDG.E.CONSTANT R7, desc[UR4][R10.64] ;  /* 0x000000040a077981 */ /* 0x000162000c1e9900 */
        /* <DEDUP_REMOVED lines=8> */
[----:B-----5:R-:W-:-:S04]  /*01e0*/  IMAD.MOV.U32 R2, RZ, RZ, R7 ;  /* 0x000000ffff027224 */ /* 0x020fc800078e0007 */
[----:B------:R-:W-:Y:S02]  /*01f0*/  IMAD.MOV R0, RZ, RZ, -R4 ;  /* 0x000000ffff007224 */ /* 0x000fe400078e0a04 */
[----:B------:R-:W1:Y:S08]  /*0200*/  LDC.64 R10, c[0x0][0x3a8] ;  /* 0x0000ea00ff0a7b82 */ /* 0x000e700000000a00 */
[----:B------:R-:W2:Y:S08]  /*0210*/  LDC.64 R12, c[0x0][0x3b8] ;  /* 0x0000ee00ff0c7b82 */ /* 0x000eb00000000a00 */
[----:B------:R-:W3:Y:S01]  /*0220*/  LDC.64 R14, c[0x0][0x3b0] ;  /* 0x0000ec00ff0e7b82 */ /* 0x000ee20000000a00 */
[----:B0-----:R-:W-:-:S05]  /*0230*/  IADD3 R16, P0, PT, R16, 0x8, RZ ;  /* 0x0000000810107810 */ /* 0x001fca0007f1e0ff */
[----:B------:R-:W-:-:S08]  /*0240*/  IMAD.X R17, RZ, RZ, R17, P0 ;  /* 0x000000ffff117224 */ /* 0x000fd000000e0611 */
.L_x_27:
[----:B------:R-:W-:-:S05]  /*0250*/  IMAD.WIDE R18, R2, 0x4, R16 ;  /* 0x0000000402127825 */ /* 0x000fca00078e0210 */
[----:B0--3--:R-:W3:Y:S01]  /*0260*/  LDG.E.CONSTANT R29, desc[UR4][R18.64+-0x8] ;  /* 0xfffff804121d7981 */ /* 0x009ee2000c1e9900 */
        /* <DEDUP_REMOVED lines=9> */
[----:B------:R-:W0:Y:S01]  /*0300*/  FLO.U32 R22, UR6 ;  /* 0x0000000600167d00 */ /* 0x000e2200080e0000 */
[----:B-1----:R-:W-:-:S05]  /*0310*/  IMAD.WIDE R26, R29, 0x4, R10 ;  /* 0x000000041d1a7825 */ /* 0x002fca00078e020a */
[----:B------:R-:W-:Y:S02]  /*0320*/  STG.E desc[UR4][R26.64], R3 ;  /* 0x000000031a007986 */ /* 0x000fe4000c101904 */
[----:B------:R-:W3:Y:S01]  /*0330*/  POPC R28, UR6 ;  /* 0x00000006001c7d09 */ /* 0x000ee20008000000 */
[----:B0-----:R-:W-:-:S13]  /*0340*/  ISETP.EQ.U32.AND P0, PT, R22, R21, PT ;  /* 0x000000151600720c */ /* 0x001fda0003f02070 */
        /* <DEDUP_REMOVED lines=8> */
.L_x_20:
[----:B------:R-:W-:Y:S05]  /*03d0*/  BSYNC.RECONVERGENT B2 ;  /* 0x0000000000027941 */ /* 0x000fea0003800200 */
.L_x_19:
[----:B0-----:R-:W3:Y:S02]  /*03e0*/  LDG.E.CONSTANT R29, desc[UR4][R18.64+-0x4] ;  /* 0xfffffc04121d7981 */ /* 0x001ee4000c1e9900 */
        /* <DEDUP_REMOVED lines=21> */
.L_x_22:
[----:B------:R-:W-:Y:S05]  /*0540*/  BSYNC.RECONVERGENT B2 ;  /* 0x0000000000027941 */ /* 0x000fea0003800200 */
.L_x_21:
[----:B0-----:R-:W3:Y:S04]  /*0550*/  LDG.E.CONSTANT R29, desc[UR4][R18.64] ;  /* 0x00000004121d7981 */ /* 0x001ee8000c1e9900 */
[----:B------:R0:W5:Y:S01]  /*0560*/  LDG.E.CONSTANT R27, desc[UR4][R18.64+0x4] ;  /* 0x00000404121b7981 */ /* 0x000162000c1e9900 */
[----:B---3--:R-:W-:-:S06]  /*0570*/  IMAD.WIDE R20, R29, 0x4, R14 ;  /* 0x000000041d147825 */ /* 0x008fcc00078e020e */
[----:B------:R-:W3:Y:S01]  /*0580*/  ATOMG.E.CAS.STRONG.GPU PT, R20, [R20], R8, R9 ;  /* 0x00000008141473a9 */ /* 0x000ee200001ee109 */
[----:B------:R-:W-:Y:S01]  /*0590*/  BSSY.RECONVERGENT B2, `(.L_x_23) ;  /* 0x0000013000027945 */ /* 0x000fe20003800200 */
[----:B---3--:R-:W-:-:S13]  /*05a0*/  ISETP.NE.AND P0, PT, R20, 0x7fffffff, PT ;  /* 0x7fffffff1400780c */ /* 0x008fda0003f05270 */
[----:B0-----:R-:W-:Y:S05]  /*05b0*/  @P0 BRA `(.L_x_24) ;  /* 0x0000000000400947 */ /* 0x001fea0003800000 */
        /* <DEDUP_REMOVED lines=16> */
.L_x_24:
[----:B------:R-:W-:Y:S05]  /*06c0*/  BSYNC.RECONVERGENT B2 ;  /* 0x0000000000027941 */ /* 0x000fea0003800200 */
.L_x_23:
[----:B-----5:R-:W-:-:S06]  /*06d0*/  IMAD.WIDE R18, R27, 0x4, R14 ;  /* 0x000000041b127825 */ /* 0x020fcc00078e020e */
        /* <DEDUP_REMOVED lines=19> */
[----:B0-----:R-:W-:-:S04]  /*0810*/  IMAD.IADD R25, R25, 0x1, R22 ;  /* 0x0000000119197824 */ /* 0x001fc800078e0216 */
[----:B--2---:R-:W-:-:S05]  /*0820*/  IMAD.WIDE R24, R25, 0x4, R12 ;  /* 0x0000000419187825 */ /* 0x004fca00078e020c */
[----:B------:R3:W-:Y:S02]  /*0830*/  STG.E desc[UR4][R24.64], R27 ;  /* 0x0000001b18007986 */ /* 0x0007e4000c101904 */
.L_x_26:
[----:B------:R-:W-:Y:S05]  /*0840*/  BSYNC.RECONVERGENT B2 ;  /* 0x0000000000027941 */ /* 0x000fea0003800200 */
.L_x_25:
[----:B------:R-:W-:Y:S01]  /*0850*/  VIADD R2, R2, 0x4 ;  /* 0x0000000402027836 */ /* 0x000fe20000000000 */
[----:B------:R-:W-:Y:S06]  /*0860*/  @P0 BRA `(.L_x_27) ;  /* 0xfffffff800780947 */ /* 0x000fec000383ffff */
.L_x_18:
[----:B------:R-:W-:Y:S05]  /*0870*/  BSYNC.RECONVERGENT B0 ;  /* 0x0000000000007941 */ /* 0x000fea0003800200 */
.L_x_17:
[----:B------:R-:W-:-:S13]  /*0880*/  ISETP.NE.AND P0, PT, R5, RZ, PT ;  /* 0x000000ff0500720c */ /* 0x000fda0003f05270 */
[----:B------:R-:W-:Y:S05]  /*0890*/  @!P0 BRA `(.L_x_16) ;  /* 0x00000000008c8947 */ /* 0x000fea0003800000 */
[----:B------:R-:W4:Y:S01]  /*08a0*/  LDC.64 R16, c[0x0][0x3a8] ;  /* 0x0000ea00ff107b82 */ /* 0x000f220000000a00 */
[----:B-----5:R-:W-:Y:S02]  /*08b0*/  IMAD.IADD R7, R7, 0x1, R4 ;  /* 0x0000000107077824 */ /* 0x020fe400078e0204 */
[----:B------:R-:W-:-:S05]  /*08c0*/  IMAD.MOV R0, RZ, RZ, -R5 ;  /* 0x000000ffff007224 */ /* 0x000fca00078e0a05 */
[----:B------:R-:W0:Y:S08]  /*08d0*/  LDC.64 R14, c[0x0][0x3b8] ;  /* 0x0000ee00ff0e7b82 */ /* 0x000e300000000a00 */
[----:B--2---:R-:W2:Y:S08]  /*08e0*/  LDC.64 R12, c[0x0][0x3b0] ;  /* 0x0000ec00ff0c7b82 */ /* 0x004eb00000000a00 */
[----:B-1----:R-:W1:Y:S02]  /*08f0*/  LDC.64 R10, c[0x0][0x390] ;  /* 0x0000e400ff0a7b82 */ /* 0x002e640000000a00 */
.L_x_30:
[----:B-1----:R-:W-:-:S05]  /*0900*/  IMAD.WIDE R4, R7, 0x4, R10 ;  /* 0x0000000407047825 */ /* 0x002fca00078e020a */
[----:B------:R-:W2:Y:S01]  /*0910*/  LDG.E.CONSTANT R21, desc[UR4][R4.64] ;  /* 0x0000000404157981 */ /* 0x000ea2000c1e9900 */
[----:B------:R-:W-:Y:S02]  /*0920*/  IMAD.MOV.U32 R8, RZ, RZ, 0x7fffffff ;  /* 0x7fffffffff087424 */ /* 0x000fe400078e00ff */
[----:B--2---:R-:W-:-:S06]  /*0930*/  IMAD.WIDE R18, R21, 0x4, R12 ;  /* 0x0000000415127825 */ /* 0x004fcc00078e020c */
[----:B------:R-:W2:Y:S01]  /*0940*/  ATOMG.E.CAS.STRONG.GPU PT, R18, [R18], R8, R9 ;  /* 0x00000008121273a9 */ /* 0x000ea200001ee109 */
[----:B------:R-:W-:Y:S01]  /*0950*/  VIADD R0, R0, 0x1 ;  /* 0x0000000100007836 */ /* 0x000fe20000000000 */
[----:B------:R-:W-:Y:S04]  /*0960*/  BSSY.RECONVERGENT B0, `(.L_x_28) ;  /* 0x0000014000007945 */ /* 0x000fe80003800200 */
[----:B------:R-:W-:Y:S02]  /*0970*/  ISETP.NE.AND P0, PT, R0, RZ, PT ;  /* 0x000000ff0000720c */ /* 0x000fe40003f05270 */
[----:B--2---:R-:W-:-:S13]  /*0980*/  ISETP.NE.AND P1, PT, R18, 0x7fffffff, PT ;  /* 0x7fffffff1200780c */ /* 0x004fda0003f25270 */
[----:B------:R-:W-:Y:S05]  /*0990*/  @P1 BRA `(.L_x_29) ;  /* 0x0000000000401947 */ /* 0x000fea0003800000 */
[----:B------:R-:W1:Y:S01]  /*09a0*/  S2R R19, SR_LANEID ;  /* 0x0000000000137919 */ /* 0x000e620000000000 */
[----:B------:R-:W-:Y:S01]  /*09b0*/  VOTEU.ANY UR6, UPT, PT ;  /* 0x0000000000067886 */ /* 0x000fe200038e0100 */
[----:B------:R-:W2:Y:S01]  /*09c0*/  LDC.64 R4, c[0x0][0x3c0] ;  /* 0x0000f000ff047b82 */ /* 0x000ea20000000a00 */
[----:B------:R-:W1:Y:S08]  /*09d0*/  FLO.U32 R2, UR6 ;  /* 0x0000000600027d00 */ /* 0x000e7000080e0000 */
[----:B---3--:R-:W2:Y:S01]  /*09e0*/  POPC R27, UR6 ;  /* 0x00000006001b7d09 */ /* 0x008ea20008000000 */
[----:B-1----:R-:W-:Y:S01]  /*09f0*/  ISETP.EQ.U32.AND P1, PT, R2, R19, PT ;  /* 0x000000130200720c */ /* 0x002fe20003f22070 */
[----:B----4-:R-:W-:-:S05]  /*0a00*/  IMAD.WIDE R18, R21, 0x4, R16 ;  /* 0x0000000415127825 */ /* 0x010fca00078e0210 */
[----:B------:R-:W-:Y:S07]  /*0a10*/  STG.E desc[UR4][R18.64], R3 ;  /* 0x0000000312007986 */ /* 0x000fee000c101904 */
[----:B--2---:R-:W0:Y:S01]  /*0a20*/  @P1 ATOMG.E.ADD.STRONG.GPU PT, R5, desc[UR4][R4.64], R27 ;  /* 0x8000001b040519a8 */ /* 0x004e2200081ef104 */
[----:B------:R-:W1:Y:S02]  /*0a30*/  S2R R8, SR_LTMASK ;  /* 0x0000000000087919 */ /* 0x000e640000003900 */
[----:B-1----:R-:W-:-:S06]  /*0a40*/  LOP3.LUT R8, R8, UR6, RZ, 0xc0, !PT ;  /* 0x0000000608087c12 */ /* 0x002fcc000f8ec0ff */
[----:B------:R-:W1:Y:S01]  /*0a50*/  POPC R8, R8 ;  /* 0x0000000800087309 */ /* 0x000e620000000000 */
[----:B0-----:R-:W1:Y:S02]  /*0a60*/  SHFL.IDX PT, R25, R5, R2, 0x1f ;  /* 0x00001f0205197589 */ /* 0x001e6400000e0000 */
[----:B-1----:R-:W-:-:S04]  /*0a70*/  IMAD.IADD R25, R25, 0x1, R8 ;  /* 0x0000000119197824 */ /* 0x002fc800078e0208 */
[----:B------:R-:W-:-:S05]  /*0a80*/  IMAD.WIDE R24, R25, 0x4, R14 ;  /* 0x0000000419187825 */ /* 0x000fca00078e020e */
[----:B------:R1:W-:Y:S02]  /*0a90*/  STG.E desc[UR4][R24.64], R21 ;  /* 0x0000001518007986 */ /* 0x0003e4000c101904 */
.L_x_29:
[----:B------:R-:W-:Y:S05]  /*0aa0*/  BSYNC.RECONVERGENT B0 ;  /* 0x0000000000007941 */ /* 0x000fea0003800200 */
.L_x_28:
[----:B------:R-:W-:Y:S01]  /*0ab0*/  VIADD R7, R7, 0x1 ;  /* 0x0000000107077836 */ /* 0x000fe20000000000 */
[----:B------:R-:W-:Y:S06]  /*0ac0*/  @P0 BRA `(.L_x_30) ;  /* 0xfffffffc008c0947 */ /* 0x000fec000383ffff */
.L_x_16:
[----:B------:R-:W-:Y:S05]  /*0ad0*/  BSYNC.RECONVERGENT B1 ;  /* 0x0000000000017941 */ /* 0x000fea0003800200 */
.L_x_15:
[----:B------:R-:W0:Y:S01]  /*0ae0*/  S2R R3, SR_CgaCtaId ;  /* 0x0000000000037919 */ /* 0x000e220000008800 */
[----:B------:R-:W-:Y:S02]  /*0af0*/  MOV R2, 0x400 ;  /* 0x0000040000027802 */ /* 0x000fe40000000f00 */
[C---:B------:R-:W-:Y:S02]  /*0b00*/  LOP3.LUT R0, R23.reuse, 0x1f, RZ, 0xc0, !PT ;  /* 0x0000001f17007812 */ /* 0x040fe400078ec0ff */
[----:B------:R-:W-:Y:S02]  /*0b10*/  LOP3.LUT P0, RZ, R23, 0x3e0, RZ, 0xc0, !PT ;  /* 0x000003e017ff7812 */ /* 0x000fe4000780c0ff */
[----:B------:R-:W-:-:S13]  /*0b20*/  ISETP.NE.AND P1, PT, R0, 0x1f, PT ;  /* 0x0000001f0000780c */ /* 0x000fda0003f25270 */
[----:B------:R-:W-:-:S04]  /*0b30*/  @!P1 SHF.R.U32.HI R0, RZ, 0x3, R23 ;  /* 0x00000003ff009819 */ /* 0x000fc80000011617 */
[----:B------:R-:W-:Y:S02]  /*0b40*/  @!P1 LOP3.LUT R5, R0, 0x7c, RZ, 0xc0, !PT ;  /* 0x0000007c00059812 */ /* 0x000fe400078ec0ff */
[----:B0-----:R-:W-:-:S05]  /*0b50*/  LEA R2, R3, R2, 0x18 ;  /* 0x0000000203027211 */ /* 0x001fca00078ec0ff */
[--C-:B------:R-:W-:Y:S02]  /*0b60*/  IMAD R4, R23, 0x4, R2.reuse ;  /* 0x0000000417047824 */ /* 0x100fe400078e0202 */
[----:B------:R-:W-:-:S03]  /*0b70*/  IMAD R3, R6, 0x4, R2 ;  /* 0x0000000406037824 */ /* 0x000fc600078e0202 */
[----:B------:R0:W-:Y:S01]  /*0b80*/  STS [R4], RZ ;  /* 0x000000ff04007388 */ /* 0x0001e20000000800 */
[--C-:B------:R-:W-:Y:S02]  /*0b90*/  IMAD R0, R6, 0x4, R3.reuse ;  /* 0x0000000406007824 */ /* 0x100fe400078e0203 */
[----:B------:R-:W-:Y:S02]  /*0ba0*/  IMAD R3, R23, 0x4, R3 ;  /* 0x0000000417037824 */ /* 0x000fe400078e0203 */
[----:B------:R-:W-:Y:S01]  /*0bb0*/  @!P1 IMAD.IADD R5, R0, 0x1, R5 ;  /* 0x0000000100059824 */ /* 0x000fe200078e0205 */
[----:B------:R-:W-:Y:S06]  /*0bc0*/  BAR.SYNC.DEFER_BLOCKING 0x0 ;  /* 0x0000000000007b1d */ /* 0x000fec0000010000 */
[----:B------:R0:W-:Y:S04]  /*0bd0*/  @!P1 STS [R5], RZ ;  /* 0x000000ff05009388 */ /* 0x0001e80000000800 */
[----:B------:R0:W-:Y:S01]  /*0be0*/  STS [R3], RZ ;  /* 0x000000ff03007388 */ /* 0x0001e20000000800 */
[----:B------:R-:W-:Y:S06]  /*0bf0*/  BAR.SYNC.DEFER_BLOCKING 0x0 ;  /* 0x0000000000007b1d */ /* 0x000fec0000010000 */
[----:B------:R-:W-:Y:S05]  /*0c00*/  @P0 BRA `(.L_x_31) ;  /* 0x0000000800f00947 */ /* 0x000fea0003800000 */
[C---:B------:R-:W-:Y:S01]  /*0c10*/  ISETP.NE.AND P1, PT, R23.reuse, 0x1, PT ;  /* 0x000000011700780c */ /* 0x040fe20003f25270 */
[C---:B0-----:R-:W-:Y:S01]  /*0c20*/  IMAD R3, R23.reuse, 0x4, R0 ;  /* 0x0000000417037824 */ /* 0x041fe200078e0200 */
[----:B------:R-:W-:Y:S05]  /*0c30*/  WARPSYNC.ALL ;  /* 0x0000000000007948 */ /* 0x000fea0003800000 */
[----:B------:R-:W-:-:S06]  /*0c40*/  ISETP.NE.AND P0, PT, R23, 0x2, PT ;  /* 0x000000021700780c */ /* 0x000fcc0003f05270 */
[----:B------:R-:W-:Y:S04]  /*0c50*/  @!P1 LDS R4, [R3+-0x4] ;  /* 0xfffffc0003049984 */ /* 0x000fe80000000800 */
[----:B------:R-:W0:Y:S02]  /*0c60*/  @!P1 LDS R5, [R3] ;  /* 0x0000000003059984 */ /* 0x000e240000000800 */
[----:B0-----:R-:W-:-:S05]  /*0c70*/  @!P1 IMAD.IADD R4, R4, 0x1, R5 ;  /* 0x0000000104049824 */ /* 0x001fca00078e0205 */
[----:B------:R-:W-:Y:S01]  /*0c80*/  @!P1 STS [R3], R4 ;  /* 0x0000000403009388 */ /* 0x000fe20000000800 */
[----:B------:R-:W-:Y:S01]  /*0c90*/  BAR.SYNC.DEFER_BLOCKING 0x0 ;  /* 0x0000000000007b1d */ /* 0x000fe20000010000 */
[----:B------:R-:W-:-:S05]  /*0ca0*/  ISETP.NE.AND P1, PT, R23, 0x3, PT ;  /* 0x000000031700780c */ /* 0x000fca0003f25270 */
[----:B------:R-:W-:Y:S04]  /*0cb0*/  @!P0 LDS R5, [R3+-0x4] ;  /* 0xfffffc0003058984 */ /* 0x000fe80000000800 */
[----:B------:R-:W0:Y:S02]  /*0cc0*/  @!P0 LDS R8, [R3] ;  /* 0x0000000003088984 */ /* 0x000e240000000800 */
[----:B0-----:R-:W-:-:S05]  /*0cd0*/  @!P0 IMAD.IADD R8, R5, 0x1, R8 ;  /* 0x0000000105088824 */ /* 0x001fca00078e0208 */
[----:B------:R-:W-:Y:S01]  /*0ce0*/  @!P0 STS [R3], R8 ;  /* 0x0000000803008388 */ /* 0x000fe20000000800 */
[----:B------:R-:W-:Y:S01]  /*0cf0*/  BAR.SYNC.DEFER_BLOCKING 0x0 ;  /* 0x0000000000007b1d */ /* 0x000fe20000010000 */
[----:B------:R-:W-:-:S05]  /*0d00*/  ISETP.NE.AND P0, PT, R23, 0x4, PT ;  /* 0x000000041700780c */ /* 0x000fca0003f05270 */
[----:B------:R-:W-:Y:S04]  /*0d10*/  @!P1 LDS R5, [R3+-0x4] ;  /* 0xfffffc0003059984 */ /* 0x000fe80000000800 */
[----:B-1----:R-:W0:Y:S02]  /*0d20*/  @!P1 LDS R10, [R3] ;  /* 0x00000000030a9984 */ /* 0x002e240000000800 */
        /* <DEDUP_REMOVED lines=54> */
[----:B0-----:R-:W-:-:S05]  /*1090*/  @!P0 IADD3 R10, PT, PT, R5, R10, RZ ;  /* 0x0000000a050a8210 */ /* 0x001fca0007ffe0ff */
        /* <DEDUP_REMOVED lines=109> */
[----:B------:R-:W-:Y:S06]  /*1770*/  BAR.SYNC.DEFER_BLOCKING 0x0 ;  /* 0x0000000000007b1d */ /* 0x000fec0000010000 */
[----:B------:R-:W-:Y:S04]  /*1780*/  @!P1 LDS R4, [R3+-0x4] ;  /* 0xfffffc0003049984 */ /* 0x000fe80000000800 */
[----:B------:R-:W0:Y:S02]  /*1790*/  @!P1 LDS R5, [R3] ;  /* 0x0000000003059984 */ /* 0x000e240000000800 */
[----:B0-----:R-:W-:-:S05]  /*17a0*/  @!P1 IADD3 R4, PT, PT, R4, R5, RZ ;  /* 0x0000000504049210 */ /* 0x001fca0007ffe0ff */
[----:B------:R0:W-:Y:S01]  /*17b0*/  @!P1 STS [R3], R4 ;  /* 0x0000000403009388 */ /* 0x0001e20000000800 */
[----:B------:R-:W-:Y:S06]  /*17c0*/  BAR.SYNC.DEFER_BLOCKING 0x0 ;  /* 0x0000000000007b1d */ /* 0x000fec0000010000 */
.L_x_31:
[----:B------:R-:W-:Y:S01]  /*17d0*/  ISETP.NE.AND P0, PT, R23, RZ, PT ;  /* 0x000000ff1700720c */ /* 0x000fe20003f05270 */
[----:B------:R-:W-:Y:S05]  /*17e0*/  WARPSYNC.ALL ;  /* 0x0000000000007948 */ /* 0x000fea0003800000 */
[----:B------:R-:W-:Y:S06]  /*17f0*/  BAR.SYNC.DEFER_BLOCKING 0x0 ;  /* 0x0000000000007b1d */ /* 0x000fec0000010000 */
[----:B------:R-:W-:Y:S04]  /*1800*/  BSSY.RECONVERGENT B0, `(.L_x_32) ;  /* 0x000003f000007945 */ /* 0x000fe80003800200 */
[----:B------:R-:W-:Y:S05]  /*1810*/  @P0 BRA `(.L_x_33) ;  /* 0x0000000000f40947 */ /* 0x000fea0003800000 */
[C---:B------:R-:W-:Y:S01]  /*1820*/  ISETP.GE.U32.AND P1, PT, R6.reuse, 0x10, PT ;  /* 0x000000100600780c */ /* 0x040fe20003f26070 */
[----:B0-----:R-:W-:Y:S01]  /*1830*/  IMAD.MOV.U32 R5, RZ, RZ, RZ ;  /* 0x000000ffff057224 */ /* 0x001fe200078e00ff */
[----:B-1-3--:R-:W-:Y:S01]  /*1840*/  LOP3.LUT R24, R6, 0xf, RZ, 0xc0, !PT ;  /* 0x0000000f06187812 */ /* 0x00afe200078ec0ff */
[----:B------:R-:W-:-:S03]  /*1850*/  IMAD.MOV.U32 R3, RZ, RZ, RZ ;  /* 0x000000ffff037224 */ /* 0x000fc600078e00ff */
[----:B------:R-:W-:-:S07]  /*1860*/  ISETP.NE.AND P0, PT, R24, RZ, PT ;  /* 0x000000ff1800720c */ /* 0x000fce0003f05270 */
[----:B------:R-:W-:Y:S06]  /*1870*/  @!P1 BRA `(.L_x_34) ;  /* 0x0000000000549947 */ /* 0x000fec0003800000 */
[----:B-----5:R-:W-:Y:S01]  /*1880*/  LOP3.LUT R7, R6, 0xfffffff0, RZ, 0xc0, !PT ;  /* 0xfffffff006077812 */ /* 0x020fe200078ec0ff */
[----:B------:R-:W-:Y:S01]  /*1890*/  VIADD R4, R2, 0x20 ;  /* 0x0000002002047836 */ /* 0x000fe20000000000 */
[----:B------:R-:W-:Y:S01]  /*18a0*/  LOP3.LUT R5, R6, 0x7f0, RZ, 0xc0, !PT ;  /* 0x000007f006057812 */ /* 0x000fe200078ec0ff */
[----:B------:R-:W-:Y:S02]  /*18b0*/  IMAD.MOV.U32 R3, RZ, RZ, RZ ;  /* 0x000000ffff037224 */ /* 0x000fe400078e00ff */
[----:B------:R-:W-:-:S07]  /*18c0*/  IMAD.MOV R7, RZ, RZ, -R7 ;  /* 0x000000ffff077224 */ /* 0x000fce00078e0a07 */
.L_x_35:
[----:B------:R-:W0:Y:S01]  /*18d0*/  LDS.128 R8, [R4+-0x20] ;  /* 0xffffe00004087984 */ /* 0x000e220000000c00 */
[----:B------:R-:W-:-:S03]  /*18e0*/  VIADD R7, R7, 0x10 ;  /* 0x0000001007077836 */ /* 0x000fc60000000000 */
[----:B--2---:R-:W1:Y:S02]  /*18f0*/  LDS.128 R12, [R4+-0x10] ;  /* 0xfffff000040c7984 */ /* 0x004e640000000c00 */
[----:B------:R-:W-:Y:S02]  /*1900*/  ISETP.NE.AND P1, PT, R7, RZ, PT ;  /* 0x000000ff0700720c */ /* 0x000fe40003f25270 */
[----:B----4-:R-:W2:Y:S04]  /*1910*/  LDS.128 R16, [R4] ;  /* 0x0000000004107984 */ /* 0x010ea80000000c00 */
[----:B------:R3:W4:Y:S02]  /*1920*/  LDS.128 R20, [R4+0x10] ;  /* 0x0000100004147984 */ /* 0x0007240000000c00 */
[----:B---3--:R-:W-:Y:S01]  /*1930*/  VIADD R4, R4, 0x40 ;  /* 0x0000004004047836 */ /* 0x008fe20000000000 */
[----:B0-----:R-:W-:-:S04]  /*1940*/  IADD3 R8, PT, PT, R9, R8, R3 ;  /* 0x0000000809087210 */ /* 0x001fc80007ffe003 */
[----:B------:R-:W-:-:S04]  /*1950*/  IADD3 R8, PT, PT, R11, R10, R8 ;  /* 0x0000000a0b087210 */ /* 0x000fc80007ffe008 */
[----:B-1----:R-:W-:-:S04]  /*1960*/  IADD3 R8, PT, PT, R13, R12, R8 ;  /* 0x0000000c0d087210 */ /* 0x002fc80007ffe008 */
[----:B------:R-:W-:-:S04]  /*1970*/  IADD3 R8, PT, PT, R15, R14, R8 ;  /* 0x0000000e0f087210 */ /* 0x000fc80007ffe008 */
[----:B--2---:R-:W-:-:S04]  /*1980*/  IADD3 R8, PT, PT, R17, R16, R8 ;  /* 0x0000001011087210 */ /* 0x004fc80007ffe008 */
[----:B------:R-:W-:-:S04]  /*1990*/  IADD3 R8, PT, PT, R19, R18, R8 ;  /* 0x0000001213087210 */ /* 0x000fc80007ffe008 */
[----:B----4-:R-:W-:-:S04]  /*19a0*/  IADD3 R8, PT, PT, R21, R20, R8 ;  /* 0x0000001415087210 */ /* 0x010fc80007ffe008 */
[----:B------:R-:W-:Y:S01]  /*19b0*/  IADD3 R3, PT, PT, R23, R22, R8 ;  /* 0x0000001617037210 */ /* 0x000fe20007ffe008 */
[----:B------:R-:W-:Y:S06]  /*19c0*/  @P1 BRA `(.L_x_35) ;  /* 0xfffffffc00c01947 */ /* 0x000fec000383ffff */
.L_x_34:
[----:B------:R-:W-:Y:S05]  /*19d0*/  @!P0 BRA `(.L_x_36) ;  /* 0x0000000000788947 */ /* 0x000fea0003800000 */
[----:B------:R-:W-:Y:S02]  /*19e0*/  ISETP.GE.U32.AND P0, PT, R24, 0x8, PT ;  /* 0x000000081800780c */ /* 0x000fe40003f06070 */
[----:B-----5:R-:W-:-:S04]  /*19f0*/  LOP3.LUT R7, R6, 0x7, RZ, 0xc0, !PT ;  /* 0x0000000706077812 */ /* 0x020fc800078ec0ff */
[----:B------:R-:W-:-:S07]  /*1a00*/  ISETP.NE.AND P1, PT, R7, RZ, PT ;  /* 0x000000ff0700720c */ /* 0x000fce0003f25270 */
[----:B------:R-:W-:Y:S06]  /*1a10*/  @!P0 BRA `(.L_x_37) ;  /* 0x0000000000208947 */ /* 0x000fec0003800000 */
[C---:B------:R-:W-:Y:S02]  /*1a20*/  IMAD R4, R5.reuse, 0x4, R2 ;  /* 0x0000000405047824 */ /* 0x040fe400078e0202 */
[----:B------:R-:W-:-:S03]  /*1a30*/  VIADD R5, R5, 0x8 ;  /* 0x0000000805057836 */ /* 0x000fc60000000000 */
[----:B------:R-:W0:Y:S04]  /*1a40*/  LDS.128 R8, [R4] ;  /* 0x0000000004087984 */ /* 0x000e280000000c00 */
[----:B--2---:R-:W1:Y:S01]  /*1a50*/  LDS.128 R12, [R4+0x10] ;  /* 0x00001000040c7984 */ /* 0x004e620000000c00 */
[----:B0-----:R-:W-:-:S04]  /*1a60*/  IADD3 R8, PT, PT, R9, R8, R3 ;  /* 0x0000000809087210 */ /* 0x001fc80007ffe003 */
[----:B------:R-:W-:-:S04]  /*1a70*/  IADD3 R8, PT, PT, R11, R10, R8 ;  /* 0x0000000a0b087210 */ /* 0x000fc80007ffe008 */
[----:B-1----:R-:W-:-:S04]  /*1a80*/  IADD3 R8, PT, PT, R13, R12, R8 ;  /* 0x0000000c0d087210 */ /* 0x002fc80007ffe008 */
[----:B------:R-:W-:-:S07]  /*1a90*/  IADD3 R3, PT, PT, R15, R14, R8 ;  /* 0x0000000e0f037210 */ /* 0x000fce0007ffe008 */
.L_x_37:
[----:B------:R-:W-:Y:S05]  /*1aa0*/  @!P1 BRA `(.L_x_36) ;  /* 0x0000000000449947 */ /* 0x000fea0003800000 */
[----:B------:R-:W-:Y:S02]  /*1ab0*/  ISETP.GE.U32.AND P0, PT, R7, 0x4, PT ;  /* 0x000000040700780c */ /* 0x000fe40003f06070 */
[----:B------:R-:W-:-:S04]  /*1ac0*/  LOP3.LUT R6, R6, 0x3, RZ, 0xc0, !PT ;  /* 0x0000000306067812 */ /* 0x000fc800078ec0ff */
[----:B------:R-:W-:-:S07]  /*1ad0*/  ISETP.NE.AND P1, PT, R6, RZ, PT ;  /* 0x000000ff0600720c */ /* 0x000fce0003f25270 */
[C---:B------:R-:W-:Y:S02]  /*1ae0*/  @P0 IMAD R8, R5.reuse, 0x4, R2 ;  /* 0x0000000405080824 */ /* 0x040fe400078e0202 */
[----:B------:R-:W-:-:S04]  /*1af0*/  @P0 VIADD R5, R5, 0x4 ;  /* 0x0000000405050836 */ /* 0x000fc80000000000 */
[----:B------:R-:W0:Y:S02]  /*1b00*/  @P0 LDS.128 R8, [R8] ;  /* 0x0000000008080984 */ /* 0x000e240000000c00 */
[----:B0-----:R-:W-:-:S04]  /*1b10*/  @P0 IADD3 R9, PT, PT, R9, R8, R3 ;  /* 0x0000000809090210 */ /* 0x001fc80007ffe003 */
[----:B------:R-:W-:Y:S01]  /*1b20*/  @P0 IADD3 R3, PT, PT, R11, R10, R9 ;  /* 0x0000000a0b030210 */ /* 0x000fe20007ffe009 */
[----:B------:R-:W-:Y:S06]  /*1b30*/  @!P1 BRA `(.L_x_36) ;  /* 0x0000000000209947 */ /* 0x000fec0003800000 */
[----:B------:R-:W-:Y:S02]  /*1b40*/  IMAD R2, R5, 0x4, R2 ;  /* 0x0000000405027824 */ /* 0x000fe400078e0202 */
[----:B------:R-:W-:-:S07]  /*1b50*/  IMAD.MOV R6, RZ, RZ, -R6 ;  /* 0x000000ffff067224 */ /* 0x000fce00078e0a06 */
.L_x_38:
[----:B------:R0:W1:Y:S01]  /*1b60*/  LDS R4, [R2] ;  /* 0x0000000002047984 */ /* 0x0000620000000800 */
[----:B------:R-:W-:-:S05]  /*1b70*/  VIADD R6, R6, 0x1 ;  /* 0x0000000106067836 */ /* 0x000fca0000000000 */
[----:B------:R-:W-:Y:S01]  /*1b80*/  ISETP.NE.AND P0, PT, R6, RZ, PT ;  /* 0x000000ff0600720c */ /* 0x000fe20003f05270 */
[----:B0-----:R-:W-:Y:S02]  /*1b90*/  VIADD R2, R2, 0x4 ;  /* 0x0000000402027836 */ /* 0x001fe40000000000 */
[----:B-1----:R-:W-:-:S10]  /*1ba0*/  IMAD.IADD R3, R4, 0x1, R3 ;  /* 0x0000000104037824 */ /* 0x002fd400078e0203 */
[----:B------:R-:W-:Y:S05]  /*1bb0*/  @P0 BRA `(.L_x_38) ;  /* 0xfffffffc00e80947 */ /* 0x000fea000383ffff */
.L_x_36:
[----:B------:R-:W0:Y:S02]  /*1bc0*/  LDC.64 R4, c[0x0][0x3c0] ;  /* 0x0000f000ff047b82 */ /* 0x000e240000000a00 */
[----:B0-----:R-:W3:Y:S04]  /*1bd0*/  ATOMG.E.ADD.STRONG.GPU PT, R5, desc[UR4][R4.64], R3 ;  /* 0x80000003040579a8 */ /* 0x001ee800081ef104 */
[----:B---3--:R0:W-:Y:S02]  /*1be0*/  STS [R0+0x80], R5 ;  /* 0x0000800500007388 */ /* 0x0081e40000000800 */
.L_x_33:
[----:B------:R-:W-:Y:S05]  /*1bf0*/  BSYNC.RECONVERGENT B0 ;  /* 0x0000000000007941 */ /* 0x000fea0003800200 */
.L_x_32:
[----:B------:R-:W-:Y:S06]  /*1c00*/  BAR.SYNC.DEFER_BLOCKING 0x0 ;  /* 0x0000000000007b1d */ /* 0x000fec0000010000 */
[----:B------:R-:W-:Y:S05]  /*1c10*/  EXIT ;  /* 0x000000000000794d */ /* 0x000fea0003800000 */
.L_x_39:
        /* <DEDUP_REMOVED lines=14> */
.L_x_89:


//--------------------- .text.assignVerticesNextQueue --------------------------
	.section	.text.assignVerticesNextQueue,"ax",@progbits
	.align	128
        .global         assignVerticesNextQueue
        .type           assignVerticesNextQueue,@function
        .size           assignVerticesNextQueue,(.L_x_90 - assignVerticesNextQueue)
        .other          assignVerticesNextQueue,@"STO_CUDA_ENTRY STV_DEFAULT"
assignVerticesNextQueue:
.text.assignVerticesNextQueue:
[----:B------:R-:W-:Y:S01]  /*0000*/  LDC R1, c[0x0][0x37c] ;  /* 0x0000df00ff017b82 */ /* 0x000fe20000000800 */
[----:B------:R-:W0:Y:S07]  /*0010*/  S2R R15, SR_TID.X ;  /* 0x00000000000f7919 */ /* 0x000e2e0000002100 */
[----:B------:R-:W1:Y:S01]  /*0020*/  S2UR UR4, SR_CTAID.X ;  /* 0x00000000000479c3 */ /* 0x000e620000002500 */
[----:B------:R-:W2:Y:S07]  /*0030*/  LDCU UR5, c[0x0][0x3a0] ;  /* 0x00007400ff0577ac */ /* 0x000eae0008000800 */
[----:B------:R-:W1:Y:S02]  /*0040*/  LDC R0, c[0x0][0x360] ;  /* 0x0000d800ff007b82 */ /* 0x000e640000000800 */
[----:B-1----:R-:W-:-:S04]  /*0050*/  IMAD R0, R0, UR4, RZ ;  /* 0x0000000400007c24 */ /* 0x002fc8000f8e02ff */
[----:B0-----:R-:W-:-:S05]  /*0060*/  IMAD.IADD R9, R0, 0x1, R15 ;  /* 0x0000000100097824 */ /* 0x001fca00078e020f */
[----:B--2---:R-:W-:-:S13]  /*0070*/  ISETP.GE.AND P0, PT, R9, UR5, PT ;  /* 0x0000000509007c0c */ /* 0x004fda000bf06270 */
[----:B------:R-:W-:Y:S05]  /*0080*/  @P0 EXIT ;  /* 0x000000000000094d */ /* 0x000fea0003800000 */
[----:B------:R-:W-:Y:S01]  /*0090*/  ISETP.NE.AND P0, PT, R15, RZ, PT ;  /* 0x000000ff0f00720c */ /* 0x000fe20003f05270 */
[----:B------:R-:W0:Y:S01]  /*00a0*/  LDCU.64 UR6, c[0x0][0x358] ;  /* 0x00006b00ff0677ac */ /* 0x000e220008000a00 */
[----:B------:R-:W1:Y:S11]  /*00b0*/  LDC.64 R6, c[0x0][0x3a8] ;  /* 0x0000ea00ff067b82 */ /* 0x000e760000000a00 */
[----:B------:R-:W2:Y:S01]  /*00c0*/  @!P0 LDC.64 R4, c[0x0][0x3c0] ;  /* 0x0000f000ff048b82 */ /* 0x000ea20000000a00 */
[----:B------:R-:W-:-:S05]  /*00d0*/  @!P0 SHF.R.S32.HI R3, RZ, 0xa, R0 ;  /* 0x0000000aff038819 */ /* 0x000fca0000011400 */
[----:B--2---:R-:W-:Y:S01]  /*00e0*/  @!P0 IMAD.WIDE R4, R3, 0x4, R4 ;  /* 0x0000000403048825 */ /* 0x004fe200078e0204 */
[----:B------:R-:W2:Y:S01]  /*00f0*/  @!P0 S2R R11, SR_CgaCtaId ;  /* 0x00000000000b8919 */ /* 0x000ea20000008800 */
[----:B------:R-:W-:Y:S01]  /*0100*/  @!P0 MOV R0, 0x400 ;  /* 0x0000040000008802 */ /* 0x000fe20000000f00 */
[----:B------:R-:W3:Y:S02]  /*0110*/  LDC.64 R2, c[0x0][0x390] ;  /* 0x0000e400ff027b82 */ /* 0x000ee40000000a00 */
[----:B0-----:R-:W4:Y:S01]  /*0120*/  @!P0 LDG.E R8, desc[UR6][R4.64] ;  /* 0x0000000604088981 */ /* 0x001f22000c1e1900 */
[----:B-1----:R-:W-:Y:S01]  /*0130*/  IMAD.WIDE R6, R9, 0x4, R6 ;  /* 0x0000000409067825 */ /* 0x002fe200078e0206 */
[----:B--2---:R-:W-:-:S05]  /*0140*/  @!P0 LEA R11, R11, R0, 0x18 ;  /* 0x000000000b0b8211 */ /* 0x004fca00078ec0ff */
[----:B----4-:R0:W-:Y:S01]  /*0150*/  @!P0 STS [R11], R8 ;  /* 0x000000080b008388 */ /* 0x0101e20000000800 */
[----:B------:R-:W-:Y:S06]  /*0160*/  BAR.SYNC.DEFER_BLOCKING 0x0 ;  /* 0x0000000000007b1d */ /* 0x000fec0000010000 */
[----:B------:R-:W3:Y:S01]  /*0170*/  LDG.E R0, desc[UR6][R6.64] ;  /* 0x0000000606007981 */ /* 0x000ee2000c1e1900 */
[----:B------:R-:W-:-:S13]  /*0180*/  ISETP.NE.AND P0, PT, R15, RZ, PT ;  /* 0x000000ff0f00720c */ /* 0x000fda0003f05270 */
[----:B------:R-:W1:Y:S01]  /*0190*/  @P0 LDC.64 R4, c[0x0][0x3b8] ;  /* 0x0000ee00ff040b82 */ /* 0x000e620000000a00 */
[----:B------:R-:W-:Y:S02]  /*01a0*/  IMAD.MOV.U32 R12, RZ, RZ, RZ ;  /* 0x000000ffff0c7224 */ /* 0x000fe400078e00ff */
[----:B-1----:R-:W-:-:S05]  /*01b0*/  @P0 IMAD.WIDE R4, R9, 0x4, R4 ;  /* 0x0000000409040825 */ /* 0x002fca00078e0204 */
[----:B------:R0:W5:Y:S01]  /*01c0*/  @P0 LDG.E R12, desc[UR6][R4.64+-0x4] ;  /* 0xfffffc06040c0981 */ /* 0x000162000c1e1900 */
[----:B---3--:R-:W-:-:S05]  /*01d0*/  IMAD.WIDE R2, R0, 0x4, R2 ;  /* 0x0000000400027825 */ /* 0x008fca00078e0202 */
[----:B------:R-:W2:Y:S02]  /*01e0*/  LDG.E R13, desc[UR6][R2.64] ;  /* 0x00000006020d7981 */ /* 0x000ea4000c1e1900 */
[----:B--2---:R-:W-:-:S13]  /*01f0*/  ISETP.GE.AND P1, PT, R13, 0x1, PT ;  /* 0x000000010d00780c */ /* 0x004fda0003f26270 */
[----:B0-----:R-:W-:Y:S05]  /*0200*/  @!P1 EXIT ;  /* 0x000000000000994d */ /* 0x001fea0003800000 */
[----:B------:R-:W0:Y:S08]  /*0210*/  LDC.64 R10, c[0x0][0x388] ;  /* 0x0000e200ff0a7b82 */ /* 0x000e300000000a00 */
[----:B------:R-:W1:Y:S01]  /*0220*/  S2UR UR5, SR_CgaCtaId ;  /* 0x00000000000579c3 */ /* 0x000e620000008800 */
[----:B------:R-:W-:-:S07]  /*0230*/  UMOV UR4, 0x400 ;  /* 0x0000040000047882 */ /* 0x000fce0000000000 */
[----:B------:R-:W2:Y:S01]  /*0240*/  LDC.64 R8, c[0x0][0x380] ;  /* 0x0000e000ff087b82 */ /* 0x000ea20000000a00 */
[----:B0-----:R-:W-:-:S07]  /*0250*/  IMAD.WIDE R10, R0, 0x4, R10 ;  /* 0x00000004000a7825 */ /* 0x001fce00078e020a */
[----:B------:R-:W0:Y:S01]  /*0260*/  LDC.64 R6, c[0x0][0x398] ;  /* 0x0000e600ff067b82 */ /* 0x000e220000000a00 */
[----:B------:R-:W3:Y:S01]  /*0270*/  LDG.E R17, desc[UR6][R10.64] ;  /* 0x000000060a117981 */ /* 0x000ee2000c1e1900 */
[----:B------:R-:W-:Y:S02]  /*0280*/  HFMA2 R18, -RZ, RZ, 0, 0 ;  /* 0x00000000ff127431 */ /* 0x000fe400000001ff */
[----:B------:R-:W-:Y:S01]  /*0290*/  IMAD.MOV.U32 R16, RZ, RZ, R13 ;  /* 0x000000ffff107224 */ /* 0x000fe200078e000d */
[----:B-1----:R-:W-:-:S03]  /*02a0*/  ULEA UR4, UR5, UR4, 0x18 ;  /* 0x0000000405047291 */ /* 0x002fc6000f8ec0ff */
[----:B------:R-:W1:Y:S06]  /*02b0*/  LDC.64 R4, c[0x0][0x3b0] ;  /* 0x0000ec00ff047b82 */ /* 0x000e6c0000000a00 */
[----:B------:R-:W4:Y:S02]  /*02c0*/  LDS R15, [UR4] ;  /* 0x00000004ff0f7984 */ /* 0x000f240008000800 */
[----:B----45:R-:W-:Y:S01]  /*02d0*/  IADD3 R21, PT, PT, R15, R12, RZ ;  /* 0x0000000c0f157210 */ /* 0x030fe20007ffe0ff */
[----:B0123--:R-:W-:-:S07]  /*02e0*/  IMAD.MOV.U32 R19, RZ, RZ, R17 ;  /* 0x000000ffff137224 */ /* 0x00ffce00078e0011 */
.L_x_42:
[----:B------:R-:W-:-:S05]  /*02f0*/  IMAD.WIDE R12, R19, 0x4, R8 ;  /* 0x00000004130c7825 */ /* 0x000fca00078e0208 */
[----:B------:R-:W2:Y:S02]  /*0300*/  LDG.E R23, desc[UR6][R12.64] ;  /* 0x000000060c177981 */ /* 0x000ea4000c1e1900 */
[----:B--2---:R-:W-:-:S06]  /*0310*/  IMAD.WIDE R14, R23, 0x4, R6 ;  /* 0x00000004170e7825 */ /* 0x004fcc00078e0206 */
[----:B------:R-:W2:Y:S01]  /*0320*/  LDG.E R14, desc[UR6][R14.64] ;  /* 0x000000060e0e7981 */ /* 0x000ea2000c1e1900 */
[----:B------:R-:W-:Y:S01]  /*0330*/  BSSY.RECONVERGENT B0, `(.L_x_40) ;  /* 0x000000b000007945 */ /* 0x000fe20003800200 */
[----:B--2---:R-:W-:Y:S02]  /*0340*/  ISETP.NE.AND P0, PT, R14, R19, PT ;  /* 0x000000130e00720c */ /* 0x004fe40003f05270 */
[----:B------:R-:W-:Y:S02]  /*0350*/  IADD3 R19, PT, PT, R19, 0x1, RZ ;  /* 0x0000000113137810 */ /* 0x000fe40007ffe0ff */
[----:B------:R-:W-:-:S13]  /*0360*/  ISETP.EQ.OR P0, PT, R23, R0, P0 ;  /* 0x000000001700720c */ /* 0x000fda0000702670 */
[----:B------:R-:W-:Y:S05]  /*0370*/  @P0 BRA `(.L_x_41) ;  /* 0x0000000000180947 */ /* 0x000fea0003800000 */
[----:B------:R-:W-:-:S04]  /*0380*/  IMAD.IADD R13, R21, 0x1, R18 ;  /* 0x00000001150d7824 */ /* 0x000fc800078e0212 */
[----:B------:R-:W-:-:S05]  /*0390*/  IMAD.WIDE R12, R13, 0x4, R4 ;  /* 0x000000040d0c7825 */ /* 0x000fca00078e0204 */
[----:B------:R0:W-:Y:S04]  /*03a0*/  STG.E desc[UR6][R12.64], R23 ;  /* 0x000000170c007986 */ /* 0x0001e8000c101906 */
[----:B------:R0:W5:Y:S04]  /*03b0*/  LDG.E R17, desc[UR6][R10.64] ;  /* 0x000000060a117981 */ /* 0x000168000c1e1900 */
[----:B------:R0:W5:Y:S01]  /*03c0*/  LDG.E R16, desc[UR6][R2.64] ;  /* 0x0000000602107981 */ /* 0x000162000c1e1900 */
[----:B------:R-:W-:-:S07]  /*03d0*/  IADD3 R18, PT, PT, R18, 0x1, RZ ;  /* 0x0000000112127810 */ /* 0x000fce0007ffe0ff */
.L_x_41:
[----:B------:R-:W-:Y:S05]  /*03e0*/  BSYNC.RECONVERGENT B0 ;  /* 0x0000000000007941 */ /* 0x000fea0003800200 */
.L_x_40:
[----:B0----5:R-:W-:-:S04]  /*03f0*/  IADD3 R12, PT, PT, R16, R17, RZ ;  /* 0x00000011100c7210 */ /* 0x021fc80007ffe0ff */
[----:B------:R-:W-:-:S13]  /*0400*/  ISETP.GE.AND P0, PT, R19, R12, PT ;  /* 0x0000000c1300720c */ /* 0x000fda0003f06270 */
[----:B------:R-:W-:Y:S05]  /*0410*/  @!P0 BRA `(.L_x_42) ;  /* 0xfffffffc00b48947 */ /* 0x000fea000383ffff */
[----:B------:R-:W-:Y:S05]  /*0420*/  EXIT ;  /* 0x000000000000794d */ /* 0x000fea0003800000 */
.L_x_43:
        /* <DEDUP_REMOVED lines=13> */
.L_x_90:


//--------------------- .text.scanDegrees         --------------------------
	.section	.text.scanDegrees,"ax",@progbits
	.align	128
        .global         scanDegrees
        .type           scanDegrees,@function
        .size           scanDegrees,(.L_x_91 - scanDegrees)
        .other          scanDegrees,@"STO_CUDA_ENTRY STV_DEFAULT"
scanDegrees:
.text.scanDegrees:
        /* <DEDUP_REMOVED lines=9> */
[----:B------:R-:W0:Y:S01]  /*0090*/  LDC.64 R2, c[0x0][0x388] ;  /* 0x0000e200ff027b82 */ /* 0x000e220000000a00 */
[----:B------:R-:W1:Y:S01]  /*00a0*/  LDCU.64 UR6, c[0x0][0x358] ;  /* 0x00006b00ff0677ac */ /* 0x000e620008000a00 */
[----:B0-----:R-:W-:-:S05]  /*00b0*/  IMAD.WIDE R2, R5, 0x4, R2 ;  /* 0x0000000405027825 */ /* 0x001fca00078e0202 */
[----:B-1----:R-:W2:Y:S01]  /*00c0*/  LDG.E R9, desc[UR6][R2.64] ;  /* 0x0000000602097981 */ /* 0x002ea2000c1e1900 */
[----:B------:R-:W0:Y:S01]  /*00d0*/  S2UR UR5, SR_CgaCtaId ;  /* 0x00000000000579c3 */ /* 0x000e220000008800 */
[C---:B------:R-:W-:Y:S01]  /*00e0*/  VIADD R4, R5.reuse, 0x1 ;  /* 0x0000000105047836 */ /* 0x040fe20000000000 */
[----:B------:R-:W-:Y:S01]  /*00f0*/  UMOV UR4, 0x400 ;  /* 0x0000040000047882 */ /* 0x000fe20000000000 */
[----:B------:R-:W-:Y:S01]  /*0100*/  VIADD R8, R5, 0x2 ;  /* 0x0000000205087836 */ /* 0x000fe20000000000 */
[C---:B------:R-:W-:Y:S01]  /*0110*/  LOP3.LUT P3, RZ, R7.reuse, 0x7f, RZ, 0xc0, !PT ;  /* 0x0000007f07ff7812 */ /* 0x040fe2000786c0ff */
[----:B------:R-:W-:Y:S01]  /*0120*/  BSSY.RECONVERGENT B0, `(.L_x_44) ;  /* 0x0000064000007945 */ /* 0x000fe20003800200 */
[----:B------:R-:W-:Y:S02]  /*0130*/  ISETP.GE.AND P0, PT, R4, UR8, PT ;  /* 0x0000000804007c0c */ /* 0x000fe4000bf06270 */
[C---:B------:R-:W-:Y:S02]  /*0140*/  LOP3.LUT R4, R7.reuse, 0x1, RZ, 0xc0, !PT ;  /* 0x0000000107047812 */ /* 0x040fe400078ec0ff */
[----:B------:R-:W-:-:S02]  /*0150*/  LOP3.LUT P4, RZ, R7, 0xff, RZ, 0xc0, !PT ;  /* 0x000000ff07ff7812 */ /* 0x000fc4000788c0ff */
[----:B------:R-:W-:Y:S02]  /*0160*/  ISETP.NE.U32.AND P1, PT, R4, 0x1, !P0 ;  /* 0x000000010400780c */ /* 0x000fe40004725070 */
[----:B------:R-:W-:Y:S02]  /*0170*/  LOP3.LUT P0, RZ, R7, 0x3, RZ, 0xc0, !PT ;  /* 0x0000000307ff7812 */ /* 0x000fe4000780c0ff */
[----:B------:R-:W-:Y:S02]  /*0180*/  P2R R10, PR, RZ, 0x2 ;  /* 0x00000002ff0a7803 */ /* 0x000fe40000000000 */
[----:B------:R-:W-:Y:S01]  /*0190*/  ISETP.LT.AND P2, PT, R8, UR8, !P0 ;  /* 0x0000000808007c0c */ /* 0x000fe2000c741270 */
[----:B------:R-:W-:Y:S01]  /*01a0*/  VIADD R8, R5, 0x4 ;  /* 0x0000000405087836 */ /* 0x000fe20000000000 */
[C---:B------:R-:W-:Y:S02]  /*01b0*/  LOP3.LUT P0, RZ, R7.reuse, 0x7, RZ, 0xc0, !PT ;  /* 0x0000000707ff7812 */ /* 0x040fe4000780c0ff */
[----:B------:R-:W-:Y:S01]  /*01c0*/  P2R R12, PR, RZ, 0x4 ;  /* 0x00000004ff0c7803 */ /* 0x000fe20000000000 */
[----:B0-----:R-:W-:Y:S01]  /*01d0*/  ULEA UR4, UR5, UR4, 0x18 ;  /* 0x0000000405047291 */ /* 0x001fe2000f8ec0ff */
[----:B------:R-:W-:-:S05]  /*01e0*/  LOP3.LUT P5, RZ, R7, 0x1ff, RZ, 0xc0, !PT ;  /* 0x000001ff07ff7812 */ /* 0x000fca00078ac0ff */
[----:B------:R-:W-:-:S05]  /*01f0*/  LEA R4, R7, UR4, 0x2 ;  /* 0x0000000407047c11 */ /* 0x000fca000f8e10ff */
[----:B--2---:R-:W-:Y:S01]  /*0200*/  STS [R4], R9 ;  /* 0x0000000904007388 */ /* 0x004fe20000000800 */
[----:B------:R-:W-:Y:S06]  /*0210*/  BAR.SYNC.DEFER_BLOCKING 0x0 ;  /* 0x0000000000007b1d */ /* 0x000fec0000010000 */
[----:B------:R-:W-:Y:S04]  /*0220*/  @P1 LDS R6, [R4+0x4] ;  /* 0x0000040004061984 */ /* 0x000fe80000000800 */
[----:B------:R-:W0:Y:S02]  /*0230*/  @P1 LDS R11, [R4] ;  /* 0x00000000040b1984 */ /* 0x000e240000000800 */
[----:B0-----:R-:W-:-:S05]  /*0240*/  @P1 IMAD.IADD R11, R6, 0x1, R11 ;  /* 0x00000001060b1824 */ /* 0x001fca00078e020b */
[----:B------:R-:W-:Y:S01]  /*0250*/  @P1 STS [R4], R11 ;  /* 0x0000000b04001388 */ /* 0x000fe20000000800 */
[----:B------:R-:W-:Y:S01]  /*0260*/  BAR.SYNC.DEFER_BLOCKING 0x0 ;  /* 0x0000000000007b1d */ /* 0x000fe20000010000 */
[----:B------:R-:W-:Y:S01]  /*0270*/  ISETP.LT.AND P1, PT, R8, UR8, !P0 ;  /* 0x0000000808007c0c */ /* 0x000fe2000c721270 */
[----:B------:R-:W-:Y:S01]  /*0280*/  VIADD R8, R5, 0x8 ;  /* 0x0000000805087836 */ /* 0x000fe20000000000 */
[----:B------:R-:W-:Y:S02]  /*0290*/  LOP3.LUT P0, RZ, R7, 0xf, RZ, 0xc0, !PT ;  /* 0x0000000f07ff7812 */ /* 0x000fe4000780c0ff */
[----:B------:R-:W-:Y:S02]  /*02a0*/  P2R R13, PR, RZ, 0x2 ;  /* 0x00000002ff0d7803 */ /* 0x000fe40000000000 */
[----:B------:R-:W-:Y:S01]  /*02b0*/  ISETP.LT.AND P0, PT, R8, UR8, !P0 ;  /* 0x0000000808007c0c */ /* 0x000fe2000c701270 */
[----:B------:R-:W-:Y:S01]  /*02c0*/  VIADD R8, R5, 0x10 ;  /* 0x0000001005087836 */ /* 0x000fe20000000000 */
[----:B------:R-:W-:Y:S04]  /*02d0*/  @P2 LDS R6, [R4+0x8] ;  /* 0x0000080004062984 */ /* 0x000fe80000000800 */
[----:B------:R-:W0:Y:S02]  /*02e0*/  @P2 LDS R9, [R4] ;  /* 0x0000000004092984 */ /* 0x000e240000000800 */
[----:B0-----:R-:W-:-:S05]  /*02f0*/  @P2 IMAD.IADD R9, R6, 0x1, R9 ;  /* 0x0000000106092824 */ /* 0x001fca00078e0209 */
[----:B------:R-:W-:Y:S01]  /*0300*/  @P2 STS [R4], R9 ;  /* 0x0000000904002388 */ /* 0x000fe20000000800 */
[----:B------:R-:W-:Y:S01]  /*0310*/  BAR.SYNC.DEFER_BLOCKING 0x0 ;  /* 0x0000000000007b1d */ /* 0x000fe20000010000 */
[----:B------:R-:W-:-:S05]  /*0320*/  LOP3.LUT P2, RZ, R7, 0x3f, RZ, 0xc0, !PT ;  /* 0x0000003f07ff7812 */ /* 0x000fca000784c0ff */
[----:B------:R-:W-:Y:S04]  /*0330*/  @P1 LDS R6, [R4+0x10] ;  /* 0x0000100004061984 */ /* 0x000fe80000000800 */
[----:B------:R-:W0:Y:S02]  /*0340*/  @P1 LDS R11, [R4] ;  /* 0x00000000040b1984 */ /* 0x000e240000000800 */
[----:B0-----:R-:W-:-:S05]  /*0350*/  @P1 IMAD.IADD R11, R6, 0x1, R11 ;  /* 0x00000001060b1824 */ /* 0x001fca00078e020b */
[----:B------:R-:W-:Y:S01]  /*0360*/  @P1 STS [R4], R11 ;  /* 0x0000000b04001388 */ /* 0x000fe20000000800 */
[----:B------:R-:W-:Y:S01]  /*0370*/  BAR.SYNC.DEFER_BLOCKING 0x0 ;  /* 0x0000000000007b1d */ /* 0x000fe20000010000 */
[----:B------:R-:W-:-:S04]  /*0380*/  LOP3.LUT P1, RZ, R7, 0x1f, RZ, 0xc0, !PT ;  /* 0x0000001f07ff7812 */ /* 0x000fc8000782c0ff */
[----:B------:R-:W-:Y:S01]  /*0390*/  ISETP.LT.AND P1, PT, R8, UR8, !P1 ;  /* 0x0000000808007c0c */ /* 0x000fe2000cf21270 */
[----:B------:R-:W-:-:S05]  /*03a0*/  VIADD R8, R5, 0x20 ;  /* 0x0000002005087836 */ /* 0x000fca0000000000 */
[----:B------:R-:W-:Y:S01]  /*03b0*/  ISETP.LT.AND P2, PT, R8, UR8, !P2 ;  /* 0x0000000808007c0c */ /* 0x000fe2000d741270 */
[----:B------:R-:W-:-:S05]  /*03c0*/  VIADD R8, R5, 0x40 ;  /* 0x0000004005087836 */ /* 0x000fca0000000000 */
[----:B------:R-:W-:Y:S01]  /*03d0*/  ISETP.LT.AND P3, PT, R8, UR8, !P3 ;  /* 0x0000000808007c0c */ /* 0x000fe2000df61270 */
[----:B------:R-:W-:-:S05]  /*03e0*/  VIADD R8, R5, 0x80 ;  /* 0x0000008005087836 */ /* 0x000fca0000000000 */
[----:B------:R-:W-:Y:S01]  /*03f0*/  ISETP.LT.AND P4, PT, R8, UR8, !P4 ;  /* 0x0000000808007c0c */ /* 0x000fe2000e781270 */
[----:B------:R-:W-:Y:S01]  /*0400*/  @P0 LDS R6, [R4+0x20] ;  /* 0x0000200004060984 */ /* 0x000fe20000000800 */
[C---:B------:R-:W-:Y:S02]  /*0410*/  VIADD R8, R5.reuse, 0x100 ;  /* 0x0000010005087836 */ /* 0x040fe40000000000 */
[----:B------:R-:W-:Y:S01]  /*0420*/  VIADD R5, R5, 0x200 ;  /* 0x0000020005057836 */ /* 0x000fe20000000000 */
[----:B------:R-:W0:Y:S02]  /*0430*/  @P0 LDS R9, [R4] ;  /* 0x0000000004090984 */ /* 0x000e240000000800 */
[----:B------:R-:W-:Y:S02]  /*0440*/  ISETP.LT.AND P5, PT, R8, UR8, !P5 ;  /* 0x0000000808007c0c */ /* 0x000fe4000efa1270 */
[----:B------:R-:W-:-:S04]  /*0450*/  ISETP.GE.AND P6, PT, R5, UR8, PT ;  /* 0x0000000805007c0c */ /* 0x000fc8000bfc6270 */
[----:B------:R-:W-:Y:S02]  /*0460*/  P2R R8, PR, RZ, 0x40 ;  /* 0x00000040ff087803 */ /* 0x000fe40000000000 */
[----:B------:R-:W-:Y:S01]  /*0470*/  ISETP.NE.OR P6, PT, R7, RZ, P6 ;  /* 0x000000ff0700720c */ /* 0x000fe200037c5670 */
[----:B0-----:R-:W-:-:S05]  /*0480*/  @P0 IMAD.IADD R9, R6, 0x1, R9 ;  /* 0x0000000106090824 */ /* 0x001fca00078e0209 */
[----:B------:R-:W-:Y:S01]  /*0490*/  @P0 STS [R4], R9 ;  /* 0x0000000904000388 */ /* 0x000fe20000000800 */
[----:B------:R-:W-:Y:S06]  /*04a0*/  BAR.SYNC.DEFER_BLOCKING 0x0 ;  /* 0x0000000000007b1d */ /* 0x000fec0000010000 */
[----:B------:R-:W-:Y:S04]  /*04b0*/  @P1 LDS R6, [R4+0x40] ;  /* 0x0000400004061984 */ /* 0x000fe80000000800 */
[----:B------:R-:W0:Y:S02]  /*04c0*/  @P1 LDS R11, [R4] ;  /* 0x00000000040b1984 */ /* 0x000e240000000800 */
        /* <DEDUP_REMOVED lines=10> */
[----:B0-----:R-:W-:-:S05]  /*0570*/  @P3 IADD3 R11, PT, PT, R6, R11, RZ ;  /* 0x0000000b060b3210 */ /* 0x001fca0007ffe0ff */
        /* <DEDUP_REMOVED lines=12> */
[----:B------:R-:W-:Y:S04]  /*0640*/  @!P6 LDS R5, [UR4+0x800] ;  /* 0x00080004ff05e984 */ /* 0x000fe80008000800 */
[----:B------:R-:W0:Y:S02]  /*0650*/  @!P6 LDS R6, [R4] ;  /* 0x000000000406e984 */ /* 0x000e240000000800 */
[----:B0-----:R-:W-:-:S05]  /*0660*/  @!P6 IMAD.IADD R5, R5, 0x1, R6 ;  /* 0x000000010505e824 */ /* 0x001fca00078e0206 */
[----:B------:R0:W-:Y:S01]  /*0670*/  @!P6 STS [R4], R5 ;  /* 0x000000050400e388 */ /* 0x0001e20000000800 */
[----:B------:R-:W-:Y:S01]  /*0680*/  BAR.SYNC.DEFER_BLOCKING 0x0 ;  /* 0x0000000000007b1d */ /* 0x000fe20000010000 */
[----:B------:R-:W-:-:S13]  /*0690*/  ISETP.NE.AND P6, PT, R7, RZ, PT ;  /* 0x000000ff0700720c */ /* 0x000fda0003fc5270 */
[----:B0-----:R-:W-:Y:S05]  /*06a0*/  @P6 BRA `(.L_x_45) ;  /* 0x00000000002c6947 */ /* 0x001fea0003800000 */
[----:B------:R-:W-:Y:S01]  /*06b0*/  ISETP.NE.AND P6, PT, R8, RZ, PT ;  /* 0x000000ff0800720c */ /* 0x000fe20003fc5270 */
[----:B------:R-:W-:Y:S01]  /*06c0*/  LDS R9, [UR4] ;  /* 0x00000004ff097984 */ /* 0x000fe20008000800 */
[----:B------:R-:W0:Y:S11]  /*06d0*/  LDC.64 R6, c[0x0][0x390] ;  /* 0x0000e400ff067b82 */ /* 0x000e360000000a00 */
[----:B------:R-:W-:Y:S04]  /*06e0*/  @!P6 LDS R8, [R4] ;  /* 0x000000000408e984 */ /* 0x000fe80000000800 */
[----:B------:R-:W1:Y:S02]  /*06f0*/  @!P6 LDS R5, [UR4+0x800] ;  /* 0x00080004ff05e984 */ /* 0x000e640008000800 */
[----:B-1----:R-:W-:Y:S01]  /*0700*/  @!P6 IMAD.IADD R11, R8, 0x1, -R5 ;  /* 0x00000001080be824 */ /* 0x002fe200078e0a05 */
[----:B------:R-:W-:-:S04]  /*0710*/  SHF.R.S32.HI R5, RZ, 0xa, R0 ;  /* 0x0000000aff057819 */ /* 0x000fc80000011400 */
[----:B------:R1:W-:Y:S01]  /*0720*/  @!P6 STS [R4], R11 ;  /* 0x0000000b0400e388 */ /* 0x0003e20000000800 */
[----:B0-----:R-:W-:-:S03]  /*0730*/  IMAD.WIDE R6, R5, 0x4, R6 ;  /* 0x0000000405067825 */ /* 0x001fc600078e0206 */
[----:B------:R1:W-:Y:S04]  /*0740*/  @!P6 STS [UR4+0x800], R8 ;  /* 0x00080008ff00e988 */ /* 0x0003e80008000804 */
[----:B------:R1:W-:Y:S02]  /*0750*/  STG.E desc[UR6][R6.64+0x4], R9 ;  /* 0x0000040906007986 */ /* 0x0003e4000c101906 */
.L_x_45:
[----:B------:R-:W-:Y:S05]  /*0760*/  BSYNC.RECONVERGENT B0 ;  /* 0x0000000000007941 */ /* 0x000fea0003800200 */
.L_x_44:
[----:B------:R-:W-:Y:S01]  /*0770*/  BAR.SYNC.DEFER_BLOCKING 0x0 ;  /* 0x0000000000007b1d */ /* 0x000fe20000010000 */
[----:B------:R-:W-:-:S05]  /*0780*/  ISETP.NE.AND P6, PT, R10, RZ, PT ;  /* 0x000000ff0a00720c */ /* 0x000fca0003fc5270 */
[----:B------:R-:W0:Y:S04]  /*0790*/  @P5 LDS R5, [R4] ;  /* 0x0000000004055984 */ /* 0x000e280000000800 */
[----:B------:R-:W1:Y:S04]  /*07a0*/  @P5 LDS R0, [R4+0x400] ;  /* 0x0004000004005984 */ /* 0x000e680000000800 */
[----:B0-----:R-:W-:Y:S01]  /*07b0*/  @P5 STS [R4+0x400], R5 ;  /* 0x0004000504005388 */ /* 0x001fe20000000800 */
[----:B-1----:R-:W-:-:S05]  /*07c0*/  @P5 IMAD.IADD R7, R5, 0x1, -R0 ;  /* 0x0000000105075824 */ /* 0x002fca00078e0a00 */
[----:B------:R-:W-:Y:S01]  /*07d0*/  @P5 STS [R4], R7 ;  /* 0x0000000704005388 */ /* 0x000fe20000000800 */
        /* <DEDUP_REMOVED lines=12> */
[----:B-1----:R-:W-:-:S05]  /*08a0*/  @P3 IADD3 R5, PT, PT, R13, -R0, RZ ;  /* 0x800000000d053210 */ /* 0x002fca0007ffe0ff */
[----:B------:R-:W-:Y:S01]  /*08b0*/  @P3 STS [R4], R5 ;  /* 0x0000000504003388 */ /* 0x000fe20000000800 */
[----:B------:R-:W-:Y:S06]  /*08c0*/  BAR.SYNC.DEFER_BLOCKING 0x0 ;  /* 0x0000000000007b1d */ /* 0x000fec0000010000 */
[----:B------:R-:W0:Y:S04]  /*08d0*/  @P2 LDS R7, [R4] ;  /* 0x0000000004072984 */ /* 0x000e280000000800 */
[----:B------:R-:W1:Y:S04]  /*08e0*/  @P2 LDS R0, [R4+0x80] ;  /* 0x0000800004002984 */ /* 0x000e680000000800 */
[----:B0-----:R-:W-:Y:S01]  /*08f0*/  @P2 STS [R4+0x80], R7 ;  /* 0x0000800704002388 */ /* 0x001fe20000000800 */
[----:B-1----:R-:W-:-:S05]  /*0900*/  @P2 IMAD.IADD R9, R7, 0x1, -R0 ;  /* 0x0000000107092824 */ /* 0x002fca00078e0a00 */
        /* <DEDUP_REMOVED lines=32> */
[----:B------:R-:W0:Y:S04]  /*0b10*/  LDS R11, [R4] ;  /* 0x00000000040b7984 */ /* 0x000e280000000800 */
[----:B0-----:R-:W-:Y:S01]  /*0b20*/  STG.E desc[UR6][R2.64], R11 ;  /* 0x0000000b02007986 */ /* 0x001fe2000c101906 */
[----:B------:R-:W-:Y:S05]  /*0b30*/  EXIT ;  /* 0x000000000000794d */ /* 0x000fea0003800000 */
.L_x_46:
        /* <DEDUP_REMOVED lines=12> */
.L_x_91:


//--------------------- .text.fusedNextLayerCountDegrees --------------------------
	.section	.text.fusedNextLayerCountDegrees,"ax",@progbits
	.align	128
        .global         fusedNextLayerCountDegrees
        .type           fusedNextLayerCountDegrees,@function
        .size           fusedNextLayerCountDegrees,(.L_x_92 - fusedNextLayerCountDegrees)
        .other          fusedNextLayerCountDegrees,@"STO_CUDA_ENTRY STV_DEFAULT"
fusedNextLayerCountDegrees:
.text.fusedNextLayerCountDegrees:
        /* <DEDUP_REMOVED lines=9> */
[----:B------:R-:W1:Y:S07]  /*0090*/  LDCU.64 UR4, c[0x0][0x358] ;  /* 0x00006b00ff0477ac */ /* 0x000e6e0008000a00 */
[----:B------:R-:W2:Y:S01]  /*00a0*/  LDC.64 R6, c[0x0][0x3a0] ;  /* 0x0000e800ff067b82 */ /* 0x000ea20000000a00 */
[----:B0-----:R-:W-:-:S05]  /*00b0*/  IMAD.WIDE R4, R0, 0x4, R4 ;  /* 0x0000000400047825 */ /* 0x001fca00078e0204 */
[----:B-1----:R-:W2:Y:S02]  /*00c0*/  LDG.E.CONSTANT R19, desc[UR4][R4.64] ;  /* 0x0000000404137981 */ /* 0x002ea4000c1e9900 */
[----:B--2---:R-:W-:-:S06]  /*00d0*/  IMAD.WIDE R6, R19, 0x4, R6 ;  /* 0x0000000413067825 */ /* 0x004fcc00078e0206 */
[----:B------:R-:W2:Y:S01]  /*00e0*/  LDG.E.CONSTANT R7, desc[UR4][R6.64] ;  /* 0x0000000406077981 */ /* 0x000ea2000c1e9900 */
[----:B------:R-:W-:Y:S01]  /*00f0*/  BSSY.RECONVERGENT B1, `(.L_x_47) ;  /* 0x000006e000017945 */ /* 0x000fe20003800200 */
[----:B------:R-:W-:Y:S01]  /*0100*/  IMAD.MOV.U32 R2, RZ, RZ, RZ ;  /* 0x000000ffff027224 */ /* 0x000fe200078e00ff */
        /* <DEDUP_REMOVED lines=8> */
[----:B------:R-:W-:Y:S01]  /*0190*/  HFMA2 R2, -RZ, RZ, 0, 0 ;  /* 0x00000000ff027431 */ /* 0x000fe200000001ff */
[----:B------:R-:W-:Y:S01]  /*01a0*/  LOP3.LUT R4, R7, 0x3, RZ, 0xc0, !PT ;  /* 0x0000000307047812 */ /* 0x000fe200078ec0ff */
[----:B------:R-:W-:Y:S02]  /*01b0*/  IMAD.MOV.U32 R6, RZ, RZ, RZ ;  /* 0x000000ffff067224 */ /* 0x000fe400078e00ff */
[----:B-1----:R-:W-:-:S07]  /*01c0*/  VIADD R5, R5, 0x1 ;  /* 0x0000000105057836 */ /* 0x002fce0000000000 */
[----:B0-----:R-:W-:Y:S05]  /*01d0*/  @!P0 BRA `(.L_x_50) ;  /* 0x0000000400148947 */ /* 0x001fea0003800000 */
[----:B------:R-:W0:Y:S01]  /*01e0*/  LDC.64 R12, c[0x0][0x390] ;  /* 0x0000e400ff0c7b82 */ /* 0x000e220000000a00 */
[----:B------:R-:W-:Y:S01]  /*01f0*/  LOP3.LUT R6, R7, 0x7ffffffc, RZ, 0xc0, !PT ;  /* 0x7ffffffc07067812 */ /* 0x000fe200078ec0ff */
[----:B------:R-:W-:Y:S01]  /*0200*/  IMAD.MOV.U32 R2, RZ, RZ, RZ ;  /* 0x000000ffff027224 */ /* 0x000fe200078e00ff */
[----:B-----5:R-:W-:-:S03]  /*0210*/  MOV R7, R3 ;  /* 0x0000000300077202 */ /* 0x020fc60000000f00 */
[----:B------:R-:W-:Y:S02]  /*0220*/  IMAD.MOV R8, RZ, RZ, -R6 ;  /* 0x000000ffff087224 */ /* 0x000fe400078e0a06 */
[----:B------:R-:W1:Y:S01]  /*0230*/  LDC.64 R14, c[0x0][0x3b0] ;  /* 0x0000ec00ff0e7b82 */ /* 0x000e620000000a00 */
[----:B0-----:R-:W-:-:S04]  /*0240*/  IADD3 R12, P0, PT, R12, 0x8, RZ ;  /* 0x000000080c0c7810 */ /* 0x001fc80007f1e0ff */
[----:B------:R-:W-:-:S09]  /*0250*/  IADD3.X R13, PT, PT, RZ, R13, RZ, P0, !PT ;  /* 0x0000000dff0d7210 */ /* 0x000fd200007fe4ff */
.L_x_59:
[----:B--2---:R-:W-:-:S05]  /*0260*/  IMAD.WIDE R10, R7, 0x4, R12 ;  /* 0x00000004070a7825 */ /* 0x004fca00078e020c */
[----:B-1----:R-:W1:Y:S04]  /*0270*/  LDG.E.CONSTANT R25, desc[UR4][R10.64+-0x8] ;  /* 0xfffff8040a197981 */ /* 0x002e68000c1e9900 */
[----:B------:R-:W2:Y:S01]  /*0280*/  LDG.E.CONSTANT R9, desc[UR4][R10.64+-0x4] ;  /* 0xfffffc040a097981 */ /* 0x000ea2000c1e9900 */
[----:B-1----:R-:W-:-:S05]  /*0290*/  IMAD.WIDE R20, R25, 0x4, R14 ;  /* 0x0000000419147825 */ /* 0x002fca00078e020e */
[----:B------:R-:W3:Y:S01]  /*02a0*/  LDG.E R16, desc[UR4][R20.64] ;  /* 0x0000000414107981 */ /* 0x000ee2000c1e1900 */
[----:B------:R-:W-:Y:S01]  /*02b0*/  BSSY.RECONVERGENT B2, `(.L_x_51) ;  /* 0x000000b000027945 */ /* 0x000fe20003800200 */
[----:B---3--:R-:W-:Y:S01]  /*02c0*/  ISETP.NE.AND P0, PT, R16, 0x7fffffff, PT ;  /* 0x7fffffff1000780c */ /* 0x008fe20003f05270 */
[----:B--2---:R-:W-:-:S12]  /*02d0*/  IMAD.WIDE R16, R9, 0x4, R14 ;  /* 0x0000000409107825 */ /* 0x004fd800078e020e */
[----:B0-----:R-:W-:Y:S05]  /*02e0*/  @P0 BRA `(.L_x_52) ;  /* 0x00000000001c0947 */ /* 0x001fea0003800000 */
[----:B------:R-:W-:-:S06]  /*02f0*/  MOV R18, 0x7fffffff ;  /* 0x7fffffff00127802 */ /* 0x000fcc0000000f00 */
[----:B------:R-:W2:Y:S02]  /*0300*/  ATOMG.E.CAS.STRONG.GPU PT, R18, [R20], R18, R19 ;  /* 0x00000012141273a9 */ /* 0x000ea400001ee113 */
[----:B--2---:R-:W-:-:S13]  /*0310*/  ISETP.NE.AND P0, PT, R18, 0x7fffffff, PT ;  /* 0x7fffffff1200780c */ /* 0x004fda0003f05270 */
[----:B------:R-:W0:Y:S01]  /*0320*/  @!P0 LDC.64 R22, c[0x0][0x3a8] ;  /* 0x0000ea00ff168b82 */ /* 0x000e220000000a00 */
[----:B------:R-:W-:Y:S02]  /*0330*/  @!P0 VIADD R2, R2, 0x1 ;  /* 0x0000000102028836 */ /* 0x000fe40000000000 */
[----:B0-----:R-:W-:-:S05]  /*0340*/  @!P0 IMAD.WIDE R22, R25, 0x4, R22 ;  /* 0x0000000419168825 */ /* 0x001fca00078e0216 */
[----:B------:R0:W-:Y:S02]  /*0350*/  @!P0 STG.E desc[UR4][R22.64], R5 ;  /* 0x0000000516008986 */ /* 0x0001e4000c101904 */
.L_x_52:
[----:B------:R-:W-:Y:S05]  /*0360*/  BSYNC.RECONVERGENT B2 ;  /* 0x0000000000027941 */ /* 0x000fea0003800200 */
.L_x_51:
[----:B------:R-:W2:Y:S04]  /*0370*/  LDG.E R18, desc[UR4][R16.64] ;  /* 0x0000000410127981 */ /* 0x000ea8000c1e1900 */
[----:B------:R-:W3:Y:S01]  /*0380*/  LDG.E.CONSTANT R25, desc[UR4][R10.64] ;  /* 0x000000040a197981 */ /* 0x000ee2000c1e9900 */
[----:B------:R-:W-:Y:S01]  /*0390*/  BSSY.RECONVERGENT B2, `(.L_x_53) ;  /* 0x000000b000027945 */ /* 0x000fe20003800200 */
[----:B--2---:R-:W-:Y:S01]  /*03a0*/  ISETP.NE.AND P0, PT, R18, 0x7fffffff, PT ;  /* 0x7fffffff1200780c */ /* 0x004fe20003f05270 */
[----:B---3--:R-:W-:-:S12]  /*03b0*/  IMAD.WIDE R20, R25, 0x4, R14 ;  /* 0x0000000419147825 */ /* 0x008fd800078e020e */
[----:B------:R-:W-:Y:S05]  /*03c0*/  @P0 BRA `(.L_x_54) ;  /* 0x00000000001c0947 */ /* 0x000fea0003800000 */
[----:B------:R-:W-:-:S06]  /*03d0*/  MOV R18, 0x7fffffff ;  /* 0x7fffffff00127802 */ /* 0x000fcc0000000f00 */
[----:B------:R-:W2:Y:S02]  /*03e0*/  ATOMG.E.CAS.STRONG.GPU PT, R18, [R16], R18, R19 ;  /* 0x00000012101273a9 */ /* 0x000ea400001ee113 */
[----:B--2---:R-:W-:-:S13]  /*03f0*/  ISETP.NE.AND P0, PT, R18, 0x7fffffff, PT ;  /* 0x7fffffff1200780c */ /* 0x004fda0003f05270 */
[----:B0-----:R-:W0:Y:S01]  /*0400*/  @!P0 LDC.64 R22, c[0x0][0x3a8] ;  /* 0x0000ea00ff168b82 */ /* 0x001e220000000a00 */
[----:B------:R-:W-:Y:S02]  /*0410*/  @!P0 VIADD R2, R2, 0x1 ;  /* 0x0000000102028836 */ /* 0x000fe40000000000 */
[----:B0-----:R-:W-:-:S05]  /*0420*/  @!P0 IMAD.WIDE R22, R9, 0x4, R22 ;  /* 0x0000000409168825 */ /* 0x001fca00078e0216 */
[----:B------:R1:W-:Y:S02]  /*0430*/  @!P0 STG.E desc[UR4][R22.64], R5 ;  /* 0x0000000516008986 */ /* 0x0003e4000c101904 */
.L_x_54:
[----:B------:R-:W-:Y:S05]  /*0440*/  BSYNC.RECONVERGENT B2 ;  /* 0x0000000000027941 */ /* 0x000fea0003800200 */
.L_x_53:
        /* <DEDUP_REMOVED lines=9> */
[----:B------:R-:W2:Y:S01]  /*04e0*/  @!P0 LDC.64 R10, c[0x0][0x3a8] ;  /* 0x0000ea00ff0a8b82 */ /* 0x000ea20000000a00 */
[----:B------:R-:W-:Y:S02]  /*04f0*/  @!P0 VIADD R2, R2, 0x1 ;  /* 0x0000000102028836 */ /* 0x000fe40000000000 */
[----:B--2---:R-:W-:-:S05]  /*0500*/  @!P0 IMAD.WIDE R10, R25, 0x4, R10 ;  /* 0x00000004190a8825 */ /* 0x004fca00078e020a */
[----:B------:R2:W-:Y:S02]  /*0510*/  @!P0 STG.E desc[UR4][R10.64], R5 ;  /* 0x000000050a008986 */ /* 0x0005e4000c101904 */
.L_x_56:
[----:B------:R-:W-:Y:S05]  /*0520*/  BSYNC.RECONVERGENT B2 ;  /* 0x0000000000027941 */ /* 0x000fea0003800200 */
.L_x_55:
[----:B--2---:R-:W2:Y:S01]  /*0530*/  LDG.E R10, desc[UR4][R16.64] ;  /* 0x00000004100a7981 */ /* 0x004ea2000c1e1900 */
[----:B------:R-:W-:Y:S01]  /*0540*/  IADD3 R8, PT, PT, R8, 0x4, RZ ;  /* 0x0000000408087810 */ /* 0x000fe20007ffe0ff */
[----:B------:R-:W-:Y:S03]  /*0550*/  BSSY.RECONVERGENT B2, `(.L_x_57) ;  /* 0x000000b000027945 */ /* 0x000fe60003800200 */
[----:B------:R-:W-:Y:S02]  /*0560*/  ISETP.NE.AND P0, PT, R8, RZ, PT ;  /* 0x000000ff0800720c */ /* 0x000fe40003f05270 */
[----:B--2---:R-:W-:-:S13]  /*0570*/  ISETP.NE.AND P1, PT, R10, 0x7fffffff, PT ;  /* 0x7fffffff0a00780c */ /* 0x004fda0003f25270 */
[----:B------:R-:W-:Y:S05]  /*0580*/  @P1 BRA `(.L_x_58) ;  /* 0x00000000001c1947 */ /* 0x000fea0003800000 */
[----:B------:R-:W-:-:S05]  /*0590*/  IMAD.MOV.U32 R18, RZ, RZ, 0x7fffffff ;  /* 0x7fffffffff127424 */ /* 0x000fca00078e00ff */
[----:B------:R-:W2:Y:S02]  /*05a0*/  ATOMG.E.CAS.STRONG.GPU PT, R16, [R16], R18, R19 ;  /* 0x00000012101073a9 */ /* 0x000ea400001ee113 */
[----:B--2---:R-:W-:-:S13]  /*05b0*/  ISETP.NE.AND P1, PT, R16, 0x7fffffff, PT ;  /* 0x7fffffff1000780c */ /* 0x004fda0003f25270 */
[----:B------:R-:W2:Y:S01]  /*05c0*/  @!P1 LDC.64 R10, c[0x0][0x3a8] ;  /* 0x0000ea00ff0a9b82 */ /* 0x000ea20000000a00 */
[----:B------:R-:W-:Y:S01]  /*05d0*/  @!P1 IADD3 R2, PT, PT, R2, 0x1, RZ ;  /* 0x0000000102029810 */ /* 0x000fe20007ffe0ff */
[----:B--2---:R-:W-:-:S05]  /*05e0*/  @!P1 IMAD.WIDE R10, R9, 0x4, R10 ;  /* 0x00000004090a9825 */ /* 0x004fca00078e020a */
[----:B------:R2:W-:Y:S02]  /*05f0*/  @!P1 STG.E desc[UR4][R10.64], R5 ;  /* 0x000000050a009986 */ /* 0x0005e4000c101904 */
.L_x_58:
[----:B------:R-:W-:Y:S05]  /*0600*/  BSYNC.RECONVERGENT B2 ;  /* 0x0000000000027941 */ /* 0x000fea0003800200 */
.L_x_57:
[----:B------:R-:W-:Y:S01]  /*0610*/  VIADD R7, R7, 0x4 ;  /* 0x0000000407077836 */ /* 0x000fe20000000000 */
[----:B------:R-:W-:Y:S06]  /*0620*/  @P0 BRA `(.L_x_59) ;  /* 0xfffffffc000c0947 */ /* 0x000fec000383ffff */
.L_x_50:
[----:B------:R-:W-:Y:S05]  /*0630*/  BSYNC.RECONVERGENT B0 ;  /* 0x0000000000007941 */ /* 0x000fea0003800200 */
.L_x_49:
[----:B------:R-:W-:-:S13]  /*0640*/  ISETP.NE.AND P0, PT, R4, RZ, PT ;  /* 0x000000ff0400720c */ /* 0x000fda0003f05270 */
[----:B------:R-:W-:Y:S05]  /*0650*/  @!P0 BRA `(.L_x_48) ;  /* 0x00000000005c8947 */ /* 0x000fea0003800000 */
[----:B--2---:R-:W2:Y:S01]  /*0660*/  LDC.64 R10, c[0x0][0x3b0] ;  /* 0x0000ec00ff0a7b82 */ /* 0x004ea20000000a00 */
[----:B-----5:R-:W-:Y:S01]  /*0670*/  IADD3 R3, PT, PT, R3, R6, RZ ;  /* 0x0000000603037210 */ /* 0x020fe20007ffe0ff */
[----:B------:R-:W-:-:S06]  /*0680*/  IMAD.MOV R4, RZ, RZ, -R4 ;  /* 0x000000ffff047224 */ /* 0x000fcc00078e0a04 */
[----:B------:R-:W3:Y:S02]  /*0690*/  LDC.64 R8, c[0x0][0x390] ;  /* 0x0000e400ff087b82 */ /* 0x000ee40000000a00 */
.L_x_62:
[----:B--23--:R-:W-:-:S05]  /*06a0*/  IMAD.WIDE R6, R3, 0x4, R8 ;  /* 0x0000000403067825 */ /* 0x00cfca00078e0208 */
[----:B------:R-:W2:Y:S02]  /*06b0*/  LDG.E.CONSTANT R15, desc[UR4][R6.64] ;  /* 0x00000004060f7981 */ /* 0x000ea4000c1e9900 */
[----:B--2---:R-:W-:-:S05]  /*06c0*/  IMAD.WIDE R12, R15, 0x4, R10 ;  /* 0x000000040f0c7825 */ /* 0x004fca00078e020a */
[----:B------:R-:W2:Y:S01]  /*06d0*/  LDG.E R14, desc[UR4][R12.64] ;  /* 0x000000040c0e7981 */ /* 0x000ea2000c1e1900 */
        /* <DEDUP_REMOVED lines=12> */
.L_x_61:
[----:B------:R-:W-:Y:S05]  /*07a0*/  BSYNC.RECONVERGENT B0 ;  /* 0x0000000000007941 */ /* 0x000fea0003800200 */
.L_x_60:
[----:B------:R-:W-:Y:S01]  /*07b0*/  VIADD R3, R3, 0x1 ;  /* 0x0000000103037836 */ /* 0x000fe20000000000 */
[----:B------:R-:W-:Y:S06]  /*07c0*/  @P0 BRA `(.L_x_62) ;  /* 0xfffffffc00b40947 */ /* 0x000fec000383ffff */
.L_x_48:
[----:B------:R-:W-:Y:S05]  /*07d0*/  BSYNC.RECONVERGENT B1 ;  /* 0x0000000000017941 */ /* 0x000fea0003800200 */
.L_x_47:
[----:B012---:R-:W0:Y:S02]  /*07e0*/  LDC.64 R4, c[0x0][0x3b8] ;  /* 0x0000ee00ff047b82 */ /* 0x007e240000000a00 */
[----:B0-----:R-:W-:-:S05]  /*07f0*/  IMAD.WIDE R4, R0, 0x4, R4 ;  /* 0x0000000400047825 */ /* 0x001fca00078e0204 */
[----:B------:R-:W-:Y:S01]  /*0800*/  STG.E desc[UR4][R4.64], R2 ;  /* 0x0000000204007986 */ /* 0x000fe2000c101904 */
[----:B------:R-:W-:Y:S05]  /*0810*/  EXIT ;  /* 0x000000000000794d */ /* 0x000fea0003800000 */
.L_x_63:
        /* <DEDUP_REMOVED lines=14> */
.L_x_92:


//--------------------- .text.countDegrees        --------------------------
	.section	.text.countDegrees,"ax",@progbits
	.align	128
        .global         countDegrees
        .type           countDegrees,@function
        .size           countDegrees,(.L_x_93 - countDegrees)
        .other          countDegrees,@"STO_CUDA_ENTRY STV_DEFAULT"
countDegrees:
.text.countDegrees:
        /* <DEDUP_REMOVED lines=12> */
[----:B-1----:R-:W2:Y:S02]  /*00c0*/  LDG.E R2, desc[UR4][R4.64] ;  /* 0x0000000404027981 */ /* 0x002ea4000c1e1900 */
[----:B--2---:R-:W-:-:S05]  /*00d0*/  IMAD.WIDE R6, R2, 0x4, R6 ;  /* 0x0000000402067825 */ /* 0x004fca00078e0206 */
[----:B------:R-:W2:Y:S01]  /*00e0*/  LDG.E R3, desc[UR4][R6.64] ;  /* 0x0000000406037981 */ /* 0x000ea2000c1e1900 */
[----:B------:R-:W-:Y:S01]  /*00f0*/  BSSY.RECONVERGENT B0, `(.L_x_64) ;  /* 0x000011c000007945 */ /* 0x000fe20003800200 */
[----:B------:R-:W-:Y:S01]  /*0100*/  IMAD.MOV.U32 R10, RZ, RZ, RZ ;  /* 0x000000ffff0a7224 */ /* 0x000fe200078e00ff */
[----:B--2---:R-:W-:-:S13]  /*0110*/  ISETP.GE.AND P0, PT, R3, 0x1, PT ;  /* 0x000000010300780c */ /* 0x004fda0003f06270 */
[----:B------:R-:W-:Y:S05]  /*0120*/  @!P0 BRA `(.L_x_65) ;  /* 0x0000001000608947 */ /* 0x000fea0003800000 */
[----:B------:R-:W0:Y:S02]  /*0130*/  LDC.64 R4, c[0x0][0x388] ;  /* 0x0000e200ff047b82 */ /* 0x000e240000000a00 */
[----:B0-----:R-:W-:-:S06]  /*0140*/  IMAD.WIDE R4, R2, 0x4, R4 ;  /* 0x0000000402047825 */ /* 0x001fcc00078e0204 */
[----:B------:R0:W5:Y:S01]  /*0150*/  LDG.E R4, desc[UR4][R4.64] ;  /* 0x0000000404047981 */ /* 0x000162000c1e1900 */
[C---:B------:R-:W-:Y:S01]  /*0160*/  ISETP.GE.U32.AND P0, PT, R3.reuse, 0x10, PT ;  /* 0x000000100300780c */ /* 0x040fe20003f06070 */
[----:B------:R-:W-:Y:S01]  /*0170*/  BSSY.RECONVERGENT B1, `(.L_x_66) ;  /* 0x000008e000017945 */ /* 0x000fe20003800200 */
[----:B------:R-:W-:Y:S01]  /*0180*/  LOP3.LUT R6, R3, 0xf, RZ, 0xc0, !PT ;  /* 0x0000000f03067812 */ /* 0x000fe200078ec0ff */
[----:B------:R-:W-:-:S03]  /*0190*/  IMAD.MOV.U32 R10, RZ, RZ, RZ ;  /* 0x000000ffff0a7224 */ /* 0x000fc600078e00ff */
[----:B------:R-:W-:-:S07]  /*01a0*/  ISETP.NE.AND P5, PT, R6, RZ, PT ;  /* 0x000000ff0600720c */ /* 0x000fce0003fa5270 */
[----:B0-----:R-:W-:Y:S06]  /*01b0*/  @!P0 BRA `(.L_x_67) ;  /* 0x0000000800248947 */ /* 0x001fec0003800000 */
[----:B------:R-:W-:Y:S01]  /*01c0*/  LOP3.LUT R5, R3, 0x7ffffff0, RZ, 0xc0, !PT ;  /* 0x7ffffff003057812 */ /* 0x000fe200078ec0ff */
[----:B------:R-:W-:-:S04]  /*01d0*/  HFMA2 R10, -RZ, RZ, 0, 0 ;  /* 0x00000000ff0a7431 */ /* 0x000fc800000001ff */
[----:B------:R-:W-:-:S07]  /*01e0*/  IMAD.MOV R5, RZ, RZ, -R5 ;  /* 0x000000ffff057224 */ /* 0x000fce00078e0a05 */
.L_x_68:
[----:B------:R-:W0:Y:S08]  /*01f0*/  LDC.64 R12, c[0x0][0x380] ;  /* 0x0000e000ff0c7b82 */ /* 0x000e300000000a00 */
[----:B------:R-:W1:Y:S01]  /*0200*/  LDC.64 R14, c[0x0][0x398] ;  /* 0x0000e600ff0e7b82 */ /* 0x000e620000000a00 */
[----:B0----5:R-:W-:-:S05]  /*0210*/  IMAD.WIDE R12, R4, 0x4, R12 ;  /* 0x00000004040c7825 */ /* 0x021fca00078e020c */
[----:B------:R-:W1:Y:S04]  /*0220*/  LDG.E R18, desc[UR4][R12.64] ;  /* 0x000000040c127981 */ /* 0x000e68000c1e1900 */
[----:B------:R-:W2:Y:S04]  /*0230*/  LDG.E R22, desc[UR4][R12.64+0x4] ;  /* 0x000004040c167981 */ /* 0x000ea8000c1e1900 */
[----:B------:R-:W3:Y:S04]  /*0240*/  LDG.E R11, desc[UR4][R12.64+0x8] ;  /* 0x000008040c0b7981 */ /* 0x000ee8000c1e1900 */
[----:B------:R-:W4:Y:S04]  /*0250*/  LDG.E R17, desc[UR4][R12.64+0xc] ;  /* 0x00000c040c117981 */ /* 0x000f28000c1e1900 */
[----:B------:R-:W4:Y:S04]  /*0260*/  LDG.E R16, desc[UR4][R12.64+0x10] ;  /* 0x000010040c107981 */ /* 0x000f28000c1e1900 */
[----:B------:R-:W4:Y:S04]  /*0270*/  LDG.E R21, desc[UR4][R12.64+0x14] ;  /* 0x000014040c157981 */ /* 0x000f28000c1e1900 */
[----:B------:R-:W4:Y:S01]  /*0280*/  LDG.E R7, desc[UR4][R12.64+0x1c] ;  /* 0x00001c040c077981 */ /* 0x000f22000c1e1900 */
[----:B-1----:R-:W-:-:S04]  /*0290*/  IMAD.WIDE R8, R18, 0x4, R14 ;  /* 0x0000000412087825 */ /* 0x002fc800078e020e */
[--C-:B--2---:R-:W-:Y:S01]  /*02a0*/  IMAD.WIDE R24, R22, 0x4, R14.reuse ;  /* 0x0000000416187825 */ /* 0x104fe200078e020e */
[----:B------:R4:W2:Y:S03]  /*02b0*/  LDG.E R19, desc[UR4][R8.64] ;  /* 0x0000000408137981 */ /* 0x0008a6000c1e1900 */
[--C-:B---3--:R-:W-:Y:S02]  /*02c0*/  IMAD.WIDE R26, R11, 0x4, R14.reuse ;  /* 0x000000040b1a7825 */ /* 0x108fe400078e020e */
[----:B------:R-:W3:Y:S02]  /*02d0*/  LDG.E R24, desc[UR4][R24.64] ;  /* 0x0000000418187981 */ /* 0x000ee4000c1e1900 */
[--C-:B----4-:R-:W-:Y:S02]  /*02e0*/  IMAD.WIDE R8, R17, 0x4, R14.reuse ;  /* 0x0000000411087825 */ /* 0x110fe400078e020e */
[----:B------:R-:W4:Y:S04]  /*02f0*/  LDG.E R25, desc[UR4][R26.64] ;  /* 0x000000041a197981 */ /* 0x000f28000c1e1900 */
[----:B------:R0:W4:Y:S04]  /*0300*/  LDG.E R28, desc[UR4][R8.64] ;  /* 0x00000004081c7981 */ /* 0x000128000c1e1900 */
[----:B------:R-:W4:Y:S01]  /*0310*/  LDG.E R26, desc[UR4][R12.64+0x18] ;  /* 0x000018040c1a7981 */ /* 0x000f22000c1e1900 */
[----:B0-----:R-:W-:-:S05]  /*0320*/  IMAD.WIDE R8, R16, 0x4, R14 ;  /* 0x0000000410087825 */ /* 0x001fca00078e020e */
[----:B------:R0:W4:Y:S01]  /*0330*/  LDG.E R20, desc[UR4][R8.64] ;  /* 0x0000000408147981 */ /* 0x000122000c1e1900 */
[----:B------:R-:W-:Y:S02]  /*0340*/  VIADD R29, R4, 0x1 ;  /* 0x00000001041d7836 */ /* 0x000fe40000000000 */
[----:B0-----:R-:W-:-:S05]  /*0350*/  IMAD.WIDE R8, R21, 0x4, R14 ;  /* 0x0000000415087825 */ /* 0x001fca00078e020e */
[----:B------:R0:W4:Y:S01]  /*0360*/  LDG.E R23, desc[UR4][R8.64] ;  /* 0x0000000408177981 */ /* 0x000122000c1e1900 */
[----:B------:R-:W-:Y:S02]  /*0370*/  IADD3 R27, PT, PT, R10, 0x1, RZ ;  /* 0x000000010a1b7810 */ /* 0x000fe40007ffe0ff */
[----:B--2---:R-:W-:Y:S02]  /*0380*/  ISETP.NE.AND P4, PT, R4, R19, PT ;  /* 0x000000130400720c */ /* 0x004fe40003f85270 */
[----:B---3--:R-:W-:Y:S02]  /*0390*/  ISETP.NE.AND P3, PT, R24, R29, PT ;  /* 0x0000001d1800720c */ /* 0x008fe40003f65270 */
[----:B------:R-:W-:Y:S02]  /*03a0*/  IADD3 R24, PT, PT, R4, 0x2, RZ ;  /* 0x0000000204187810 */ /* 0x000fe40007ffe0ff */
[----:B------:R-:W-:Y:S02]  /*03b0*/  ISETP.NE.AND P4, PT, R18, R2, !P4 ;  /* 0x000000021200720c */ /* 0x000fe40006785270 */
[----:B----4-:R-:W-:Y:S01]  /*03c0*/  ISETP.NE.AND P2, PT, R25, R24, PT ;  /* 0x000000181900720c */ /* 0x010fe20003f45270 */
[----:B------:R-:W-:-:S02]  /*03d0*/  VIADD R25, R4, 0x4 ;  /* 0x0000000404197836 */ /* 0x000fc40000000000 */
[----:B------:R-:W-:Y:S02]  /*03e0*/  VIADD R19, R4, 0x3 ;  /* 0x0000000304137836 */ /* 0x000fe40000000000 */
[----:B0-----:R-:W-:-:S03]  /*03f0*/  IMAD.WIDE R8, R26, 0x4, R14 ;  /* 0x000000041a087825 */ /* 0x001fc600078e020e */
[----:B------:R-:W-:Y:S01]  /*0400*/  ISETP.NE.AND P1, PT, R28, R19, PT ;  /* 0x000000131c00720c */ /* 0x000fe20003f25270 */
[----:B------:R-:W2:Y:S01]  /*0410*/  LDG.E R24, desc[UR4][R12.64+0x20] ;  /* 0x000020040c187981 */ /* 0x000ea2000c1e1900 */
[----:B------:R-:W-:-:S03]  /*0420*/  ISETP.NE.AND P0, PT, R20, R25, PT ;  /* 0x000000191400720c */ /* 0x000fc60003f05270 */
[----:B------:R-:W3:Y:S04]  /*0430*/  LDG.E R25, desc[UR4][R8.64] ;  /* 0x0000000408197981 */ /* 0x000ee8000c1e1900 */
[----:B------:R-:W4:Y:S01]  /*0440*/  LDG.E R20, desc[UR4][R12.64+0x28] ;  /* 0x000028040c147981 */ /* 0x000f22000c1e1900 */
[----:B------:R-:W-:-:S04]  /*0450*/  IMAD.WIDE R18, R7, 0x4, R14 ;  /* 0x0000000407127825 */ /* 0x000fc800078e020e */
[----:B------:R-:W-:Y:S01]  /*0460*/  @!P4 IMAD.MOV R27, RZ, RZ, R10 ;  /* 0x000000ffff1bc224 */ /* 0x000fe200078e020a */
[----:B------:R-:W2:Y:S04]  /*0470*/  LDG.E R8, desc[UR4][R12.64+0x34] ;  /* 0x000034040c087981 */ /* 0x000ea8000c1e1900 */
[----:B------:R-:W2:Y:S04]  /*0480*/  LDG.E R10, desc[UR4][R12.64+0x30] ;  /* 0x000030040c0a7981 */ /* 0x000ea8000c1e1900 */
[----:B------:R-:W2:Y:S01]  /*0490*/  LDG.E R18, desc[UR4][R18.64] ;  /* 0x0000000412127981 */ /* 0x000ea2000c1e1900 */
[----:B------:R-:W-:-:S02]  /*04a0*/  ISETP.NE.AND P3, PT, R22, R2, !P3 ;  /* 0x000000021600720c */ /* 0x000fc40005f65270 */
[-C--:B------:R-:W-:Y:S01]  /*04b0*/  ISETP.NE.AND P2, PT, R11, R2.reuse, !P2 ;  /* 0x000000020b00720c */ /* 0x080fe20005745270 */
[----:B------:R-:W-:Y:S01]  /*04c0*/  VIADD R11, R27, 0x1 ;  /* 0x000000011b0b7836 */ /* 0x000fe20000000000 */
[-C--:B------:R-:W-:Y:S01]  /*04d0*/  ISETP.NE.AND P1, PT, R17, R2.reuse, !P1 ;  /* 0x000000021100720c */ /* 0x080fe20004f25270 */
[----:B------:R-:W2:Y:S01]  /*04e0*/  LDG.E R9, desc[UR4][R12.64+0x2c] ;  /* 0x00002c040c097981 */ /* 0x000ea2000c1e1900 */
[----:B------:R-:W-:Y:S02]  /*04f0*/  ISETP.NE.AND P0, PT, R16, R2, !P0 ;  /* 0x000000021000720c */ /* 0x000fe40004705270 */
[----:B------:R-:W-:Y:S01]  /*0500*/  IADD3 R16, PT, PT, R4, 0x5, RZ ;  /* 0x0000000504107810 */ /* 0x000fe20007ffe0ff */
[----:B------:R-:W2:Y:S04]  /*0510*/  LDG.E R19, desc[UR4][R12.64+0x24] ;  /* 0x000024040c137981 */ /* 0x000ea8000c1e1900 */
[----:B------:R-:W-:-:S02]  /*0520*/  @!P3 IADD3 R11, PT, PT, R27, RZ, RZ ;  /* 0x000000ff1b0bb210 */ /* 0x000fc40007ffe0ff */
[----:B------:R-:W2:Y:S03]  /*0530*/  LDG.E R27, desc[UR4][R12.64+0x3c] ;  /* 0x00003c040c1b7981 */ /* 0x000ea6000c1e1900 */
[----:B------:R-:W-:Y:S02]  /*0540*/  VIADD R17, R11, 0x1 ;  /* 0x000000010b117836 */ /* 0x000fe40000000000 */
[----:B------:R-:W-:Y:S01]  /*0550*/  @!P2 IMAD.MOV R17, RZ, RZ, R11 ;  /* 0x000000ffff11a224 */ /* 0x000fe200078e020b */
[----:B------:R-:W-:-:S03]  /*0560*/  ISETP.NE.AND P2, PT, R23, R16, PT ;  /* 0x000000101700720c */ /* 0x000fc60003f45270 */
[----:B------:R-:W-:Y:S02]  /*0570*/  VIADD R11, R17, 0x1 ;  /* 0x00000001110b7836 */ /* 0x000fe40000000000 */
[----:B------:R-:W-:Y:S01]  /*0580*/  @!P1 IMAD.MOV R11, RZ, RZ, R17 ;  /* 0x000000ffff0b9224 */ /* 0x000fe200078e0211 */
[----:B------:R-:W-:Y:S02]  /*0590*/  ISETP.NE.AND P1, PT, R21, R2, !P2 ;  /* 0x000000021500720c */ /* 0x000fe40005725270 */
[----:B------:R-:W-:Y:S02]  /*05a0*/  IADD3 R16, PT, PT, R4, 0x6, RZ ;  /* 0x0000000604107810 */ /* 0x000fe40007ffe0ff */
[----:B------:R-:W-:Y:S01]  /*05b0*/  IADD3 R17, PT, PT, R11, 0x1, RZ ;  /* 0x000000010b117810 */ /* 0x000fe20007ffe0ff */
[----:B------:R-:W-:-:S04]  /*05c0*/  @!P0 IMAD.MOV R17, RZ, RZ, R11 ;  /* 0x000000ffff118224 */ /* 0x000fc800078e020b */
[----:B------:R-:W-:-:S04]  /*05d0*/  VIADD R23, R17, 0x1 ;  /* 0x0000000111177836 */ /* 0x000fc80000000000 */
[----:B------:R-:W-:Y:S02]  /*05e0*/  @!P1 IMAD.MOV R23, RZ, RZ, R17 ;  /* 0x000000ffff179224 */ /* 0x000fe400078e0211 */
[----:B------:R-:W-:Y:S01]  /*05f0*/  VIADD R11, R4, 0x7 ;  /* 0x00000007040b7836 */ /* 0x000fe20000000000 */
[----:B---3--:R-:W-:Y:S01]  /*0600*/  ISETP.NE.AND P0, PT, R25, R16, PT ;  /* 0x000000101900720c */ /* 0x008fe20003f05270 */
[----:B----4-:R-:W-:-:S05]  /*0610*/  IMAD.WIDE R16, R20, 0x4, R14 ;  /* 0x0000000414107825 */ /* 0x010fca00078e020e */
[----:B------:R2:W3:Y:S02]  /*0620*/  LDG.E R22, desc[UR4][R16.64] ;  /* 0x0000000410167981 */ /* 0x0004e4000c1e1900 */
[----:B--2---:R-:W-:Y:S01]  /*0630*/  IMAD.WIDE R16, R10, 0x4, R14 ;  /* 0x000000040a107825 */ /* 0x004fe200078e020e */
[----:B------:R-:W-:-:S04]  /*0640*/  ISETP.NE.AND P1, PT, R18, R11, PT ;  /* 0x0000000b1200720c */ /* 0x000fc80003f25270 */
[----:B------:R0:W2:Y:S02]  /*0650*/  LDG.E R18, desc[UR4][R16.64] ;  /* 0x0000000410127981 */ /* 0x0000a4000c1e1900 */
[----:B0-----:R-:W-:-:S06]  /*0660*/  IMAD.WIDE R16, R8, 0x4, R14 ;  /* 0x0000000408107825 */ /* 0x001fcc00078e020e */
[----:B------:R-:W4:Y:S04]  /*0670*/  LDG.E R16, desc[UR4][R16.64] ;  /* 0x0000000410107981 */ /* 0x000f28000c1e1900 */
[----:B------:R-:W3:Y:S01]  /*0680*/  LDG.E R17, desc[UR4][R12.64+0x38] ;  /* 0x000038040c117981 */ /* 0x000ee2000c1e1900 */
[----:B------:R-:W-:-:S05]  /*0690*/  IMAD.WIDE R30, R24, 0x4, R14 ;  /* 0x00000004181e7825 */ /* 0x000fca00078e020e */
[----:B------:R-:W2:Y:S01]  /*06a0*/  LDG.E R25, desc[UR4][R30.64] ;  /* 0x000000041e197981 */ /* 0x000ea2000c1e1900 */
[----:B------:R-:W-:-:S05]  /*06b0*/  IMAD.WIDE R28, R19, 0x4, R14 ;  /* 0x00000004131c7825 */ /* 0x000fca00078e020e */
[----:B------:R0:W4:Y:S02]  /*06c0*/  LDG.E R21, desc[UR4][R28.64] ;  /* 0x000000041c157981 */ /* 0x000124000c1e1900 */
[----:B0-----:R-:W-:-:S05]  /*06d0*/  IMAD.WIDE R28, R9, 0x4, R14 ;  /* 0x00000004091c7825 */ /* 0x001fca00078e020e */
[----:B------:R0:W4:Y:S01]  /*06e0*/  LDG.E R11, desc[UR4][R28.64] ;  /* 0x000000041c0b7981 */ /* 0x000122000c1e1900 */
[-C--:B------:R-:W-:Y:S02]  /*06f0*/  ISETP.NE.AND P0, PT, R26, R2.reuse, !P0 ;  /* 0x000000021a00720c */ /* 0x080fe40004705270 */
[----:B------:R-:W-:Y:S01]  /*0700*/  ISETP.NE.AND P1, PT, R7, R2, !P1 ;  /* 0x000000020700720c */ /* 0x000fe20004f25270 */
[----:B------:R-:W-:Y:S01]  /*0710*/  VIADD R7, R23, 0x1 ;  /* 0x0000000117077836 */ /* 0x000fe20000000000 */
[----:B0-----:R-:W-:Y:S01]  /*0720*/  IADD3 R28, PT, PT, R4, 0x8, RZ ;  /* 0x00000008041c7810 */ /* 0x001fe20007ffe0ff */
[----:B---3--:R-:W-:-:S05]  /*0730*/  IMAD.WIDE R12, R17, 0x4, R14 ;  /* 0x00000004110c7825 */ /* 0x008fca00078e020e */
[----:B------:R0:W3:Y:S01]  /*0740*/  LDG.E R26, desc[UR4][R12.64] ;  /* 0x000000040c1a7981 */ /* 0x0000e2000c1e1900 */
[----:B------:R-:W-:-:S06]  /*0750*/  IMAD.WIDE R14, R27, 0x4, R14 ;  /* 0x000000041b0e7825 */ /* 0x000fcc00078e020e */
[----:B------:R1:W3:Y:S01]  /*0760*/  LDG.E R14, desc[UR4][R14.64] ;  /* 0x000000040e0e7981 */ /* 0x0002e2000c1e1900 */
[----:B--2---:R-:W-:Y:S01]  /*0770*/  ISETP.NE.AND P2, PT, R25, R28, PT ;  /* 0x0000001c1900720c */ /* 0x004fe20003f45270 */
[----:B------:R-:W-:-:S03]  /*0780*/  @!P0 IMAD.MOV R7, RZ, RZ, R23 ;  /* 0x000000ffff078224 */ /* 0x000fc600078e0217 */
[----:B------:R-:W-:Y:S02]  /*0790*/  ISETP.NE.AND P0, PT, R24, R2, !P2 ;  /* 0x000000021800720c */ /* 0x000fe40005705270 */
[C---:B------:R-:W-:Y:S01]  /*07a0*/  IADD3 R24, PT, PT, R4.reuse, 0x9, RZ ;  /* 0x0000000904187810 */ /* 0x040fe20007ffe0ff */
[----:B------:R-:W-:Y:S02]  /*07b0*/  VIADD R23, R7, 0x1 ;  /* 0x0000000107177836 */ /* 0x000fe40000000000 */
[----:B------:R-:W-:Y:S01]  /*07c0*/  @!P1 IMAD.MOV R23, RZ, RZ, R7 ;  /* 0x000000ffff179224 */ /* 0x000fe200078e0207 */
[----:B----4-:R-:W-:Y:S02]  /*07d0*/  ISETP.NE.AND P2, PT, R21, R24, PT ;  /* 0x000000181500720c */ /* 0x010fe40003f45270 */
[----:B------:R-:W-:Y:S02]  /*07e0*/  IADD3 R7, PT, PT, R4, 0xa, RZ ;  /* 0x0000000a04077810 */ /* 0x000fe40007ffe0ff */
[----:B------:R-:W-:-:S02]  /*07f0*/  ISETP.NE.AND P1, PT, R19, R2, !P2 ;  /* 0x000000021300720c */ /* 0x000fc40005725270 */
[----:B------:R-:W-:Y:S01]  /*0800*/  ISETP.NE.AND P2, PT, R22, R7, PT ;  /* 0x000000071600720c */ /* 0x000fe20003f45270 */
[----:B0-----:R-:W-:Y:S01]  /*0810*/  VIADD R13, R23, 0x1 ;  /* 0x00000001170d7836 */ /* 0x001fe20000000000 */
[----:B------:R-:W-:Y:S01]  /*0820*/  IADD3 R12, PT, PT, R4, 0xb, RZ ;  /* 0x0000000b040c7810 */ /* 0x000fe20007ffe0ff */
[----:B------:R-:W-:Y:S01]  /*0830*/  @!P0 IMAD.MOV R13, RZ, RZ, R23 ;  /* 0x000000ffff0d8224 */ /* 0x000fe200078e0217 */
[----:B------:R-:W-:Y:S02]  /*0840*/  ISETP.NE.AND P0, PT, R20, R2, !P2 ;  /* 0x000000021400720c */ /* 0x000fe40005705270 */
[----:B------:R-:W-:Y:S01]  /*0850*/  ISETP.NE.AND P2, PT, R11, R12, PT ;  /* 0x0000000c0b00720c */ /* 0x000fe20003f45270 */
[----:B-1----:R-:W-:Y:S01]  /*0860*/  VIADD R15, R13, 0x1 ;  /* 0x000000010d0f7836 */ /* 0x002fe20000000000 */
[----:B------:R-:W-:-:S03]  /*0870*/  IADD3 R7, PT, PT, R4, 0xc, RZ ;  /* 0x0000000c04077810 */ /* 0x000fc60007ffe0ff */
[----:B------:R-:W-:Y:S01]  /*0880*/  @!P1 IMAD.MOV R15, RZ, RZ, R13 ;  /* 0x000000ffff0f9224 */ /* 0x000fe200078e020d */
[-C--:B------:R-:W-:Y:S02]  /*0890*/  ISETP.NE.AND P1, PT, R9, R2.reuse, !P2 ;  /* 0x000000020900720c */ /* 0x080fe40005725270 */
[----:B------:R-:W-:Y:S01]  /*08a0*/  ISETP.NE.AND P2, PT, R18, R7, PT ;  /* 0x000000071200720c */ /* 0x000fe20003f45270 */
[----:B------:R-:W-:Y:S01]  /*08b0*/  VIADD R9, R15, 0x1 ;  /* 0x000000010f097836 */ /* 0x000fe20000000000 */
[----:B------:R-:W-:Y:S01]  /*08c0*/  IADD3 R7, PT, PT, R4, 0xd, RZ ;  /* 0x0000000d04077810 */ /* 0x000fe20007ffe0ff */
[----:B------:R-:W-:Y:S01]  /*08d0*/  @!P0 IMAD.MOV R9, RZ, RZ, R15 ;  /* 0x000000ffff098224 */ /* 0x000fe200078e020f */
[----:B------:R-:W-:Y:S02]  /*08e0*/  ISETP.NE.AND P0, PT, R10, R2, !P2 ;  /* 0x000000020a00720c */ /* 0x000fe40005705270 */
[----:B------:R-:W-:Y:S01]  /*08f0*/  ISETP.NE.AND P2, PT, R16, R7, PT ;  /* 0x000000071000720c */ /* 0x000fe20003f45270 */
[----:B------:R-:W-:Y:S01]  /*0900*/  VIADD R10, R9, 0x1 ;  /* 0x00000001090a7836 */ /* 0x000fe20000000000 */
[----:B------:R-:W-:-:S03]  /*0910*/  IADD3 R7, PT, PT, R4, 0xe, RZ ;  /* 0x0000000e04077810 */ /* 0x000fc60007ffe0ff */
[----:B------:R-:W-:Y:S01]  /*0920*/  @!P1 IMAD.MOV R10, RZ, RZ, R9 ;  /* 0x000000ffff0a9224 */ /* 0x000fe200078e0209 */
[----:B------:R-:W-:-:S03]  /*0930*/  ISETP.NE.AND P1, PT, R8, R2, !P2 ;  /* 0x000000020800720c */ /* 0x000fc60005725270 */
[----:B------:R-:W-:Y:S02]  /*0940*/  VIADD R8, R10, 0x1 ;  /* 0x000000010a087836 */ /* 0x000fe40000000000 */
[----:B------:R-:W-:-:S04]  /*0950*/  @!P0 IMAD.MOV R8, RZ, RZ, R10 ;  /* 0x000000ffff088224 */ /* 0x000fc800078e020a */
[----:B------:R-:W-:Y:S02]  /*0960*/  VIADD R9, R8, 0x1 ;  /* 0x0000000108097836 */ /* 0x000fe40000000000 */
[----:B------:R-:W-:Y:S02]  /*0970*/  VIADD R5, R5, 0x10 ;  /* 0x0000001005057836 */ /* 0x000fe40000000000 */
[----:B------:R-:W-:Y:S01]  /*0980*/  @!P1 IMAD.MOV R9, RZ, RZ, R8 ;  /* 0x000000ffff099224 */ /* 0x000fe200078e0208 */
[----:B---3--:R-:W-:-:S04]  /*0990*/  ISETP.NE.AND P2, PT, R26, R7, PT ;  /* 0x000000071a00720c */ /* 0x008fc80003f45270 */
[----:B------:R-:W-:Y:S02]  /*09a0*/  ISETP.NE.AND P0, PT, R17, R2, !P2 ;  /* 0x000000021100720c */ /* 0x000fe40005705270 */
[----:B------:R-:W-:-:S04]  /*09b0*/  IADD3 R7, PT, PT, R4, 0xf, RZ ;  /* 0x0000000f04077810 */ /* 0x000fc80007ffe0ff */
[----:B------:R-:W-:Y:S02]  /*09c0*/  ISETP.NE.AND P2, PT, R14, R7, PT ;  /* 0x000000070e00720c */ /* 0x000fe40003f45270 */
[----:B------:R-:W-:Y:S02]  /*09d0*/  IADD3 R7, PT, PT, R9, 0x1, RZ ;  /* 0x0000000109077810 */ /* 0x000fe40007ffe0ff */
[----:B------:R-:W-:-:S03]  /*09e0*/  ISETP.NE.AND P1, PT, R27, R2, !P2 ;  /* 0x000000021b00720c */ /* 0x000fc60005725270 */
[----:B------:R-:W-:Y:S01]  /*09f0*/  @!P0 IMAD.MOV R7, RZ, RZ, R9 ;  /* 0x000000ffff078224 */ /* 0x000fe200078e0209 */
[----:B------:R-:W-:Y:S01]  /*0a00*/  ISETP.NE.AND P0, PT, R5, RZ, PT ;  /* 0x000000ff0500720c */ /* 0x000fe20003f05270 */
[----:B------:R-:W-:-:S03]  /*0a10*/  VIADD R4, R4, 0x10 ;  /* 0x0000001004047836 */ /* 0x000fc60000000000 */
[----:B------:R-:W-:-:S05]  /*0a20*/  IADD3 R10, PT, PT, R7, 0x1, RZ ;  /* 0x00000001070a7810 */ /* 0x000fca0007ffe0ff */
[----:B------:R-:W-:-:S04]  /*0a30*/  @!P1 IMAD.MOV R10, RZ, RZ, R7 ;  /* 0x000000ffff0a9224 */ /* 0x000fc800078e0207 */
[----:B------:R-:W-:Y:S05]  /*0a40*/  @P0 BRA `(.L_x_68) ;  /* 0xfffffff400e80947 */ /* 0x000fea000383ffff */
.L_x_67:
[----:B------:R-:W-:Y:S05]  /*0a50*/  BSYNC.RECONVERGENT B1 ;  /* 0x0000000000017941 */ /* 0x000fea0003800200 */
.L_x_66:
[----:B------:R-:W-:Y:S05]  /*0a60*/  @!P5 BRA `(.L_x_65) ;  /* 0x000000080010d947 */ /* 0x000fea0003800000 */
[----:B------:R-:W-:Y:S01]  /*0a70*/  ISETP.GE.U32.AND P0, PT, R6, 0x8, PT ;  /* 0x000000080600780c */ /* 0x000fe20003f06070 */
[----:B------:R-:W-:Y:S01]  /*0a80*/  BSSY.RECONVERGENT B1, `(.L_x_69) ;  /* 0x0000047000017945 */ /* 0x000fe20003800200 */
[----:B------:R-:W-:-:S04]  /*0a90*/  LOP3.LUT R5, R3, 0x7, RZ, 0xc0, !PT ;  /* 0x0000000703057812 */ /* 0x000fc800078ec0ff */
[----:B------:R-:W-:-:S07]  /*0aa0*/  ISETP.NE.AND P2, PT, R5, RZ, PT ;  /* 0x000000ff0500720c */ /* 0x000fce0003f45270 */
[----:B------:R-:W-:Y:S06]  /*0ab0*/  @!P0 BRA `(.L_x_70) ;  /* 0x00000004000c8947 */ /* 0x000fec0003800000 */
        /* <DEDUP_REMOVED lines=9> */
[----:B------:R-:W4:Y:S04]  /*0b50*/  LDG.E R9, desc[UR4][R26.64+0x18] ;  /* 0x000018041a097981 */ /* 0x000f28000c1e1900 */
[----:B------:R-:W4:Y:S01]  /*0b60*/  LDG.E R7, desc[UR4][R26.64+0x1c] ;  /* 0x00001c041a077981 */ /* 0x000f22000c1e1900 */
[----:B-1----:R-:W-:-:S04]  /*0b70*/  IMAD.WIDE R22, R20, 0x4, R14 ;  /* 0x0000000414167825 */ /* 0x002fc800078e020e */
[--C-:B--2---:R-:W-:Y:S01]  /*0b80*/  IMAD.WIDE R16, R13, 0x4, R14.reuse ;  /* 0x000000040d107825 */ /* 0x104fe200078e020e */
[----:B------:R-:W2:Y:S04]  /*0b90*/  LDG.E R6, desc[UR4][R22.64] ;  /* 0x0000000416067981 */ /* 0x000ea8000c1e1900 */
[----:B------:R3:W2:Y:S02]  /*0ba0*/  LDG.E R19, desc[UR4][R16.64] ;  /* 0x0000000410137981 */ /* 0x0006a4000c1e1900 */
[----:B---3--:R-:W-:-:S05]  /*0bb0*/  IMAD.WIDE R16, R18, 0x4, R14 ;  /* 0x0000000412107825 */ /* 0x008fca00078e020e */
[----:B------:R4:W3:Y:S02]  /*0bc0*/  LDG.E R21, desc[UR4][R16.64] ;  /* 0x0000000410157981 */ /* 0x0008e4000c1e1900 */
[----:B----4-:R-:W-:-:S05]  /*0bd0*/  IMAD.WIDE R16, R11, 0x4, R14 ;  /* 0x000000040b107825 */ /* 0x010fca00078e020e */
[----:B------:R0:W4:Y:S02]  /*0be0*/  LDG.E R24, desc[UR4][R16.64] ;  /* 0x0000000410187981 */ /* 0x000124000c1e1900 */
[----:B0-----:R-:W-:-:S05]  /*0bf0*/  IMAD.WIDE R16, R12, 0x4, R14 ;  /* 0x000000040c107825 */ /* 0x001fca00078e020e */
[----:B------:R0:W4:Y:S02]  /*0c00*/  LDG.E R25, desc[UR4][R16.64] ;  /* 0x0000000410197981 */ /* 0x000124000c1e1900 */
[----:B0-----:R-:W-:-:S05]  /*0c10*/  IMAD.WIDE R16, R8, 0x4, R14 ;  /* 0x0000000408107825 */ /* 0x001fca00078e020e */
[----:B------:R0:W4:Y:S02]  /*0c20*/  LDG.E R26, desc[UR4][R16.64] ;  /* 0x00000004101a7981 */ /* 0x000124000c1e1900 */
[----:B0-----:R-:W-:-:S05]  /*0c30*/  IMAD.WIDE R16, R9, 0x4, R14 ;  /* 0x0000000409107825 */ /* 0x001fca00078e020e */
[----:B------:R-:W4:Y:S01]  /*0c40*/  LDG.E R22, desc[UR4][R16.64] ;  /* 0x0000000410167981 */ /* 0x000f22000c1e1900 */
[----:B------:R-:W-:-:S06]  /*0c50*/  IMAD.WIDE R14, R7, 0x4, R14 ;  /* 0x00000004070e7825 */ /* 0x000fcc00078e020e */
[----:B------:R-:W4:Y:S01]  /*0c60*/  LDG.E R14, desc[UR4][R14.64] ;  /* 0x000000040e0e7981 */ /* 0x000f22000c1e1900 */
[----:B--2---:R-:W-:Y:S02]  /*0c70*/  ISETP.NE.AND P0, PT, R6, R4, PT ;  /* 0x000000040600720c */ /* 0x004fe40003f05270 */
[----:B------:R-:W-:Y:S02]  /*0c80*/  IADD3 R6, PT, PT, R4, 0x1, RZ ;  /* 0x0000000104067810 */ /* 0x000fe40007ffe0ff */
[----:B------:R-:W-:Y:S01]  /*0c90*/  ISETP.NE.AND P0, PT, R20, R2, !P0 ;  /* 0x000000021400720c */ /* 0x000fe20004705270 */
[----:B------:R-:W-:Y:S01]  /*0ca0*/  VIADD R20, R4, 0x2 ;  /* 0x0000000204147836 */ /* 0x000fe20000000000 */
[----:B------:R-:W-:Y:S01]  /*0cb0*/  ISETP.NE.AND P1, PT, R19, R6, PT ;  /* 0x000000061300720c */ /* 0x000fe20003f25270 */
[----:B------:R-:W-:-:S03]  /*0cc0*/  VIADD R6, R10, 0x1 ;  /* 0x000000010a067836 */ /* 0x000fc60000000000 */
[----:B------:R-:W-:Y:S01]  /*0cd0*/  ISETP.NE.AND P1, PT, R13, R2, !P1 ;  /* 0x000000020d00720c */ /* 0x000fe20004f25270 */
[----:B------:R-:W-:-:S06]  /*0ce0*/  VIADD R13, R4, 0x3 ;  /* 0x00000003040d7836 */ /* 0x000fcc0000000000 */
[----:B------:R-:W-:Y:S02]  /*0cf0*/  @!P0 IADD3 R6, PT, PT, R10, RZ, RZ ;  /* 0x000000ff0a068210 */ /* 0x000fe40007ffe0ff */
[----:B---3--:R-:W-:-:S03]  /*0d00*/  ISETP.NE.AND P3, PT, R21, R20, PT ;  /* 0x000000141500720c */ /* 0x008fc60003f65270 */
[----:B------:R-:W-:Y:S01]  /*0d10*/  VIADD R10, R6, 0x1 ;  /* 0x00000001060a7836 */ /* 0x000fe20000000000 */
[----:B------:R-:W-:Y:S02]  /*0d20*/  ISETP.NE.AND P0, PT, R18, R2, !P3 ;  /* 0x000000021200720c */ /* 0x000fe40005f05270 */
[----:B------:R-:W-:Y:S01]  /*0d30*/  @!P1 IADD3 R10, PT, PT, R6, RZ, RZ ;  /* 0x000000ff060a9210 */ /* 0x000fe20007ffe0ff */
[----:B------:R-:W-:Y:S01]  /*0d40*/  VIADD R6, R4, 0x4 ;  /* 0x0000000404067836 */ /* 0x000fe20000000000 */
[----:B----4-:R-:W-:-:S03]  /*0d50*/  ISETP.NE.AND P3, PT, R24, R13, PT ;  /* 0x0000000d1800720c */ /* 0x010fc60003f65270 */
[----:B------:R-:W-:-:S06]  /*0d60*/  VIADD R13, R10, 0x1 ;  /* 0x000000010a0d7836 */ /* 0x000fcc0000000000 */
[----:B------:R-:W-:Y:S02]  /*0d70*/  @!P0 IADD3 R13, PT, PT, R10, RZ, RZ ;  /* 0x000000ff0a0d8210 */ /* 0x000fe40007ffe0ff */
[----:B------:R-:W-:Y:S01]  /*0d80*/  ISETP.NE.AND P1, PT, R11, R2, !P3 ;  /* 0x000000020b00720c */ /* 0x000fe20005f25270 */
[----:B------:R-:W-:Y:S01]  /*0d90*/  VIADD R11, R4, 0x5 ;  /* 0x00000005040b7836 */ /* 0x000fe20000000000 */
[----:B------:R-:W-:Y:S01]  /*0da0*/  ISETP.NE.AND P3, PT, R25, R6, PT ;  /* 0x000000061900720c */ /* 0x000fe20003f65270 */
[----:B------:R-:W-:-:S10]  /*0db0*/  VIADD R6, R13, 0x1 ;  /* 0x000000010d067836 */ /* 0x000fd40000000000 */
[----:B------:R-:W-:Y:S02]  /*0dc0*/  @!P1 IADD3 R6, PT, PT, R13, RZ, RZ ;  /* 0x000000ff0d069210 */ /* 0x000fe40007ffe0ff */
[----:B------:R-:W-:Y:S02]  /*0dd0*/  ISETP.NE.AND P0, PT, R12, R2, !P3 ;  /* 0x000000020c00720c */ /* 0x000fe40005f05270 */
[----:B------:R-:W-:Y:S01]  /*0de0*/  ISETP.NE.AND P3, PT, R26, R11, PT ;  /* 0x0000000b1a00720c */ /* 0x000fe20003f65270 */
[----:B------:R-:W-:-:S03]  /*0df0*/  VIADD R11, R4, 0x6 ;  /* 0x00000006040b7836 */ /* 0x000fc60000000000 */
[----:B------:R-:W-:Y:S01]  /*0e00*/  ISETP.NE.AND P1, PT, R8, R2, !P3 ;  /* 0x000000020800720c */ /* 0x000fe20005f25270 */
[----:B------:R-:W-:-:S06]  /*0e10*/  VIADD R8, R6, 0x1 ;  /* 0x0000000106087836 */ /* 0x000fcc0000000000 */
[----:B------:R-:W-:-:S05]  /*0e20*/  @!P0 IADD3 R8, PT, PT, R6, RZ, RZ ;  /* 0x000000ff06088210 */ /* 0x000fca0007ffe0ff */
[----:B------:R-:W-:Y:S01]  /*0e30*/  VIADD R6, R8, 0x1 ;  /* 0x0000000108067836 */ /* 0x000fe20000000000 */
[----:B------:R-:W-:Y:S02]  /*0e40*/  ISETP.NE.AND P3, PT, R22, R11, PT ;  /* 0x0000000b1600720c */ /* 0x000fe40003f65270 */
[----:B------:R-:W-:Y:S02]  /*0e50*/  @!P1 IADD3 R6, PT, PT, R8, RZ, RZ ;  /* 0x000000ff08069210 */ /* 0x000fe40007ffe0ff */
[----:B------:R-:W-:Y:S01]  /*0e60*/  ISETP.NE.AND P0, PT, R9, R2, !P3 ;  /* 0x000000020900720c */ /* 0x000fe20005f05270 */
[C---:B------:R-:W-:Y:S02]  /*0e70*/  VIADD R9, R4.reuse, 0x7 ;  /* 0x0000000704097836 */ /* 0x040fe40000000000 */
[----:B------:R-:W-:-:S03]  /*0e80*/  VIADD R4, R4, 0x8 ;  /* 0x0000000804047836 */ /* 0x000fc60000000000 */
[----:B------:R-:W-:-:S04]  /*0e90*/  ISETP.NE.AND P3, PT, R14, R9, PT ;  /* 0x000000090e00720c */ /* 0x000fc80003f65270 */
[----:B------:R-:W-:Y:S01]  /*0ea0*/  ISETP.NE.AND P1, PT, R7, R2, !P3 ;  /* 0x000000020700720c */ /* 0x000fe20005f25270 */
[----:B------:R-:W-:Y:S02]  /*0eb0*/  VIADD R7, R6, 0x1 ;  /* 0x0000000106077836 */ /* 0x000fe40000000000 */
[----:B------:R-:W-:-:S05]  /*0ec0*/  @!P0 IMAD.MOV R7, RZ, RZ, R6 ;  /* 0x000000ffff078224 */ /* 0x000fca00078e0206 */
[----:B------:R-:W-:-:S05]  /*0ed0*/  IADD3 R10, PT, PT, R7, 0x1, RZ ;  /* 0x00000001070a7810 */ /* 0x000fca0007ffe0ff */
[----:B------:R-:W-:-:S07]  /*0ee0*/  @!P1 IMAD.MOV R10, RZ, RZ, R7 ;  /* 0x000000ffff0a9224 */ /* 0x000fce00078e0207 */
.L_x_70:
[----:B------:R-:W-:Y:S05]  /*0ef0*/  BSYNC.RECONVERGENT B1 ;  /* 0x0000000000017941 */ /* 0x000fea0003800200 */
.L_x_69:
[----:B------:R-:W-:Y:S05]  /*0f00*/  @!P2 BRA `(.L_x_65) ;  /* 0x0000000000e8a947 */ /* 0x000fea0003800000 */
[----:B------:R-:W-:Y:S01]  /*0f10*/  ISETP.GE.U32.AND P0, PT, R5, 0x4, PT ;  /* 0x000000040500780c */ /* 0x000fe20003f06070 */
[----:B------:R-:W-:Y:S01]  /*0f20*/  BSSY.RECONVERGENT B1, `(.L_x_71) ;  /* 0x0000027000017945 */ /* 0x000fe20003800200 */
[----:B------:R-:W-:-:S04]  /*0f30*/  LOP3.LUT R3, R3, 0x3, RZ, 0xc0, !PT ;  /* 0x0000000303037812 */ /* 0x000fc800078ec0ff */
[----:B------:R-:W-:-:S07]  /*0f40*/  ISETP.NE.AND P3, PT, R3, RZ, PT ;  /* 0x000000ff0300720c */ /* 0x000fce0003f65270 */
[----:B------:R-:W-:Y:S06]  /*0f50*/  @!P0 BRA `(.L_x_72) ;  /* 0x00000000008c8947 */ /* 0x000fec0003800000 */
[----:B------:R-:W0:Y:S02]  /*0f60*/  LDC.64 R6, c[0x0][0x380] ;  /* 0x0000e000ff067b82 */ /* 0x000e240000000a00 */
[----:B0----5:R-:W-:-:S06]  /*0f70*/  IMAD.WIDE R8, R4, 0x4, R6 ;  /* 0x0000000404087825 */ /* 0x021fcc00078e0206 */
[----:B------:R-:W0:Y:S01]  /*0f80*/  LDC.64 R6, c[0x0][0x398] ;  /* 0x0000e600ff067b82 */ /* 0x000e220000000a00 */
[----:B------:R-:W0:Y:S04]  /*0f90*/  LDG.E R5, desc[UR4][R8.64] ;  /* 0x0000000408057981 */ /* 0x000e28000c1e1900 */
[----:B------:R-:W2:Y:S04]  /*0fa0*/  LDG.E R11, desc[UR4][R8.64+0x4] ;  /* 0x00000404080b7981 */ /* 0x000ea8000c1e1900 */
[----:B------:R-:W3:Y:S04]  /*0fb0*/  LDG.E R19, desc[UR4][R8.64+0x8] ;  /* 0x0000080408137981 */ /* 0x000ee8000c1e1900 */
[----:B------:R-:W4:Y:S01]  /*0fc0*/  LDG.E R21, desc[UR4][R8.64+0xc] ;  /* 0x00000c0408157981 */ /* 0x000f22000c1e1900 */
[----:B0-----:R-:W-:-:S06]  /*0fd0*/  IMAD.WIDE R12, R5, 0x4, R6 ;  /* 0x00000004050c7825 */ /* 0x001fcc00078e0206 */
[----:B------:R-:W4:Y:S01]  /*0fe0*/  LDG.E R13, desc[UR4][R12.64] ;  /* 0x000000040c0d7981 */ /* 0x000f22000c1e1900 */
[----:B--2---:R-:W-:-:S04]  /*0ff0*/  IMAD.WIDE R14, R11, 0x4, R6 ;  /* 0x000000040b0e7825 */ /* 0x004fc800078e0206 */
[--C-:B---3--:R-:W-:Y:S02]  /*1000*/  IMAD.WIDE R16, R19, 0x4, R6.reuse ;  /* 0x0000000413107825 */ /* 0x108fe400078e0206 */
[----:B------:R-:W2:Y:S02]  /*1010*/  LDG.E R14, desc[UR4][R14.64] ;  /* 0x000000040e0e7981 */ /* 0x000ea4000c1e1900 */
[----:B----4-:R-:W-:Y:S02]  /*1020*/  IMAD.WIDE R6, R21, 0x4, R6 ;  /* 0x0000000415067825 */ /* 0x010fe400078e0206 */
[----:B------:R-:W3:Y:S04]  /*1030*/  LDG.E R17, desc[UR4][R16.64] ;  /* 0x0000000410117981 */ /* 0x000ee8000c1e1900 */
[----:B------:R0:W4:Y:S01]  /*1040*/  LDG.E R7, desc[UR4][R6.64] ;  /* 0x0000000406077981 */ /* 0x000122000c1e1900 */
[----:B------:R-:W-:-:S02]  /*1050*/  VIADD R8, R4, 0x2 ;  /* 0x0000000204087836 */ /* 0x000fc40000000000 */
[----:B0-----:R-:W-:Y:S01]  /*1060*/  VIADD R6, R4, 0x3 ;  /* 0x0000000304067836 */ /* 0x001fe20000000000 */
[----:B------:R-:W-:-:S04]  /*1070*/  ISETP.NE.AND P0, PT, R13, R4, PT ;  /* 0x000000040d00720c */ /* 0x000fc80003f05270 */
[----:B------:R-:W-:Y:S02]  /*1080*/  ISETP.NE.AND P0, PT, R5, R2, !P0 ;  /* 0x000000020500720c */ /* 0x000fe40004705270 */
[C---:B------:R-:W-:Y:S01]  /*1090*/  IADD3 R5, PT, PT, R4.reuse, 0x1, RZ ;  /* 0x0000000104057810 */ /* 0x040fe20007ffe0ff */
[----:B------:R-:W-:-:S03]  /*10a0*/  VIADD R4, R4, 0x4 ;  /* 0x0000000404047836 */ /* 0x000fc60000000000 */
[----:B--2---:R-:W-:Y:S01]  /*10b0*/  ISETP.NE.AND P1, PT, R14, R5, PT ;  /* 0x000000050e00720c */ /* 0x004fe20003f25270 */
[C---:B------:R-:W-:Y:S01]  /*10c0*/  VIADD R5, R10.reuse, 0x1 ;  /* 0x000000010a057836 */ /* 0x040fe20000000000 */
[----:B---3--:R-:W-:Y:S02]  /*10d0*/  ISETP.NE.AND P2, PT, R17, R8, PT ;  /* 0x000000081100720c */ /* 0x008fe40003f45270 */
[-C--:B------:R-:W-:Y:S02]  /*10e0*/  ISETP.NE.AND P1, PT, R11, R2.reuse, !P1 ;  /* 0x000000020b00720c */ /* 0x080fe40004f25270 */
[----:B------:R-:W-:Y:S02]  /*10f0*/  ISETP.NE.AND P2, PT, R19, R2, !P2 ;  /* 0x000000021300720c */ /* 0x000fe40005745270 */
[----:B------:R-:W-:Y:S02]  /*1100*/  @!P0 IADD3 R5, PT, PT, R10, RZ, RZ ;  /* 0x000000ff0a058210 */ /* 0x000fe40007ffe0ff */
[----:B----4-:R-:W-:-:S03]  /*1110*/  ISETP.NE.AND P0, PT, R7, R6, PT ;  /* 0x000000060700720c */ /* 0x010fc60003f05270 */
[----:B------:R-:W-:Y:S01]  /*1120*/  VIADD R8, R5, 0x1 ;  /* 0x0000000105087836 */ /* 0x000fe20000000000 */
[----:B------:R-:W-:-:S03]  /*1130*/  ISETP.NE.AND P0, PT, R21, R2, !P0 ;  /* 0x000000021500720c */ /* 0x000fc60004705270 */
[----:B------:R-:W-:-:S05]  /*1140*/  @!P1 IADD3 R8, PT, PT, R5, RZ, RZ ;  /* 0x000000ff05089210 */ /* 0x000fca0007ffe0ff */
[----:B------:R-:W-:Y:S02]  /*1150*/  VIADD R5, R8, 0x1 ;  /* 0x0000000108057836 */ /* 0x000fe40000000000 */
[----:B------:R-:W-:-:S05]  /*1160*/  @!P2 IMAD.MOV R5, RZ, RZ, R8 ;  /* 0x000000ffff05a224 */ /* 0x000fca00078e0208 */
[----:B------:R-:W-:Y:S01]  /*1170*/  IADD3 R10, PT, PT, R5, 0x1, RZ ;  /* 0x00000001050a7810 */ /* 0x000fe20007ffe0ff */
[----:B------:R-:W-:-:S07]  /*1180*/  @!P0 IMAD.MOV R10, RZ, RZ, R5 ;  /* 0x000000ffff0a8224 */ /* 0x000fce00078e0205 */
.L_x_72:
[----:B------:R-:W-:Y:S05]  /*1190*/  BSYNC.RECONVERGENT B1 ;  /* 0x0000000000017941 */ /* 0x000fea0003800200 */
.L_x_71:
[----:B------:R-:W-:Y:S05]  /*11a0*/  @!P3 BRA `(.L_x_65) ;  /* 0x000000000040b947 */ /* 0x000fea0003800000 */
[----:B------:R-:W0:Y:S01]  /*11b0*/  LDC.64 R8, c[0x0][0x380] ;  /* 0x0000e000ff087b82 */ /* 0x000e220000000a00 */
[----:B------:R-:W-:-:S07]  /*11c0*/  IADD3 R3, PT, PT, -R3, RZ, RZ ;  /* 0x000000ff03037210 */ /* 0x000fce0007ffe1ff */
[----:B------:R-:W1:Y:S02]  /*11d0*/  LDC.64 R14, c[0x0][0x398] ;  /* 0x0000e600ff0e7b82 */ /* 0x000e640000000a00 */
.L_x_73:
[----:B0----5:R-:W-:-:S06]  /*11e0*/  IMAD.WIDE R12, R4, 0x4, R8 ;  /* 0x00000004040c7825 */ /* 0x021fcc00078e0208 */
[----:B------:R-:W1:Y:S02]  /*11f0*/  LDG.E R13, desc[UR4][R12.64] ;  /* 0x000000040c0d7981 */ /* 0x000e64000c1e1900 */
[----:B-1----:R-:W-:-:S06]  /*1200*/  IMAD.WIDE R6, R13, 0x4, R14 ;  /* 0x000000040d067825 */ /* 0x002fcc00078e020e */
[----:B------:R-:W2:Y:S01]  /*1210*/  LDG.E R7, desc[UR4][R6.64] ;  /* 0x0000000406077981 */ /* 0x000ea2000c1e1900 */
[----:B------:R-:W-:Y:S02]  /*1220*/  VIADD R3, R3, 0x1 ;  /* 0x0000000103037836 */ /* 0x000fe40000000000 */
[----:B------:R-:W-:-:S03]  /*1230*/  VIADD R5, R10, 0x1 ;  /* 0x000000010a057836 */ /* 0x000fc60000000000 */
[----:B------:R-:W-:Y:S02]  /*1240*/  ISETP.NE.AND P1, PT, R3, RZ, PT ;  /* 0x000000ff0300720c */ /* 0x000fe40003f25270 */
[C---:B--2---:R-:W-:Y:S01]  /*1250*/  ISETP.NE.AND P0, PT, R4.reuse, R7, PT ;  /* 0x000000070400720c */ /* 0x044fe20003f05270 */
[----:B------:R-:W-:-:S03]  /*1260*/  VIADD R4, R4, 0x1 ;  /* 0x0000000104047836 */ /* 0x000fc60000000000 */
[----:B------:R-:W-:-:S13]  /*1270*/  ISETP.NE.AND P0, PT, R13, R2, !P0 ;  /* 0x000000020d00720c */ /* 0x000fda0004705270 */
[----:B------:R-:W-:-:S04]  /*1280*/  @!P0 IADD3 R5, PT, PT, R10, RZ, RZ ;  /* 0x000000ff0a058210 */ /* 0x000fc80007ffe0ff */
[----:B------:R-:W-:Y:S01]  /*1290*/  MOV R10, R5 ;  /* 0x00000005000a7202 */ /* 0x000fe20000000f00 */
[----:B------:R-:W-:Y:S06]  /*12a0*/  @P1 BRA `(.L_x_73) ;  /* 0xfffffffc00cc1947 */ /* 0x000fec000383ffff */
.L_x_65:
[----:B------:R-:W-:Y:S05]  /*12b0*/  BSYNC.RECONVERGENT B0 ;  /* 0x0000000000007941 */ /* 0x000fea0003800200 */
.L_x_64:
[----:B------:R-:W0:Y:S02]  /*12c0*/  LDC.64 R2, c[0x0][0x3b0] ;  /* 0x0000ec00ff027b82 */ /* 0x000e240000000a00 */
[----:B0-----:R-:W-:-:S05]  /*12d0*/  IMAD.WIDE R2, R0, 0x4, R2 ;  /* 0x0000000400027825 */ /* 0x001fca00078e0202 */
[----:B------:R-:W-:Y:S01]  /*12e0*/  STG.E desc[UR4][R2.64], R10 ;  /* 0x0000000a02007986 */ /* 0x000fe2000c101904 */
[----:B------:R-:W-:Y:S05]  /*12f0*/  EXIT ;  /* 0x000000000000794d */ /* 0x000fea0003800000 */
.L_x_74:
        /* <DEDUP_REMOVED lines=16> */
.L_x_93:


//--------------------- .text.nextLayer           --------------------------
	.section	.text.nextLayer,"ax",@progbits
	.align	128
        .global         nextLayer
        .type           nextLayer,@function
        .size           nextLayer,(.L_x_94 - nextLayer)
        .other          nextLayer,@"STO_CUDA_ENTRY STV_DEFAULT"
nextLayer:
.text.nextLayer:
        /* <DEDUP_REMOVED lines=11> */
[----:B0-----:R-:W-:-:S07]  /*00b0*/  IMAD.WIDE R6, R3, 0x4, R6 ;  /* 0x0000000403067825 */ /* 0x001fce00078e0206 */
[----:B------:R-:W0:Y:S01]  /*00c0*/  LDC.64 R2, c[0x0][0x398] ;  /* 0x0000e600ff027b82 */ /* 0x000e220000000a00 */
[----:B-1----:R-:W0:Y:S02]  /*00d0*/  LDG.E R7, desc[UR4][R6.64] ;  /* 0x0000000406077981 */ /* 0x002e24000c1e1900 */
[----:B0-----:R-:W-:-:S05]  /*00e0*/  IMAD.WIDE R2, R7, 0x4, R2 ;  /* 0x0000000407027825 */ /* 0x001fca00078e0202 */
[----:B------:R-:W3:Y:S01]  /*00f0*/  LDG.E R0, desc[UR4][R2.64] ;  /* 0x0000000402007981 */ /* 0x000ee2000c1e1900 */
[----:B--2---:R-:W-:Y:S01]  /*0100*/  IMAD.WIDE R4, R7, 0x4, R4 ;  /* 0x0000000407047825 */ /* 0x004fe200078e0204 */
[----:B---3--:R-:W-:-:S13]  /*0110*/  ISETP.GE.AND P0, PT, R0, 0x1, PT ;  /* 0x000000010000780c */ /* 0x008fda0003f06270 */
[----:B------:R-:W-:Y:S05]  /*0120*/  @!P0 EXIT ;  /* 0x000000000000894d */ /* 0x000fea0003800000 */
[----:B------:R-:W2:Y:S01]  /*0130*/  LDG.E R19, desc[UR4][R4.64] ;  /* 0x0000000404137981 */ /* 0x000ea2000c1e1900 */
[----:B------:R-:W0:Y:S08]  /*0140*/  LDC R17, c[0x0][0x380] ;  /* 0x0000e000ff117b82 */ /* 0x000e300000000800 */
[----:B------:R-:W1:Y:S08]  /*0150*/  LDC.64 R6, c[0x0][0x388] ;  /* 0x0000e200ff067b82 */ /* 0x000e700000000a00 */
[----:B------:R-:W3:Y:S08]  /*0160*/  LDC.64 R8, c[0x0][0x3a0] ;  /* 0x0000e800ff087b82 */ /* 0x000ef00000000a00 */
[----:B------:R-:W4:Y:S01]  /*0170*/  LDC.64 R10, c[0x0][0x3a8] ;  /* 0x0000ea00ff0a7b82 */ /* 0x000f220000000a00 */
[----:B0-----:R-:W-:-:S02]  /*0180*/  IADD3 R17, PT, PT, R17, 0x1, RZ ;  /* 0x0000000111117810 */ /* 0x001fc40007ffe0ff */
[----:B-1234-:R-:W-:-:S07]  /*0190*/  MOV R21, R19 ;  /* 0x0000001300157202 */ /* 0x01efce0000000f00 */
.L_x_77:
[----:B------:R-:W-:-:S06]  /*01a0*/  IMAD.WIDE R12, R21, 0x4, R6 ;  /* 0x00000004150c7825 */ /* 0x000fcc00078e0206 */
[----:B------:R-:W2:Y:S02]  /*01b0*/  LDG.E R13, desc[UR4][R12.64] ;  /* 0x000000040c0d7981 */ /* 0x000ea4000c1e1900 */
[----:B--2---:R-:W-:-:S05]  /*01c0*/  IMAD.WIDE R14, R13, 0x4, R8 ;  /* 0x000000040d0e7825 */ /* 0x004fca00078e0208 */
[----:B------:R-:W2:Y:S01]  /*01d0*/  LDG.E R16, desc[UR4][R14.64] ;  /* 0x000000040e107981 */ /* 0x000ea2000c1e1900 */
[----:B------:R-:W-:Y:S01]  /*01e0*/  BSSY.RECONVERGENT B0, `(.L_x_75) ;  /* 0x0000008000007945 */ /* 0x000fe20003800200 */
[----:B--2---:R-:W-:-:S13]  /*01f0*/  ISETP.GE.AND P0, PT, R17, R16, PT ;  /* 0x000000101100720c */ /* 0x004fda0003f06270 */
[----:B------:R-:W-:Y:S05]  /*0200*/  @P0 BRA `(.L_x_76) ;  /* 0x0000000000140947 */ /* 0x000fea0003800000 */
[----:B------:R-:W-:Y:S01]  /*0210*/  IMAD.WIDE R12, R13, 0x4, R10 ;  /* 0x000000040d0c7825 */ /* 0x000fe200078e020a */
[----:B------:R0:W-:Y:S04]  /*0220*/  STG.E desc[UR4][R14.64], R17 ;  /* 0x000000110e007986 */ /* 0x0001e8000c101904 */
[----:B------:R0:W-:Y:S04]  /*0230*/  STG.E desc[UR4][R12.64], R21 ;  /* 0x000000150c007986 */ /* 0x0001e8000c101904 */
[----:B------:R0:W5:Y:S04]  /*0240*/  LDG.E R19, desc[UR4][R4.64] ;  /* 0x0000000404137981 */ /* 0x000168000c1e1900 */
[----:B------:R0:W5:Y:S02]  /*0250*/  LDG.E R0, desc[UR4][R2.64] ;  /* 0x0000000402007981 */ /* 0x000164000c1e1900 */
.L_x_76:
[----:B------:R-:W-:Y:S05]  /*0260*/  BSYNC.RECONVERGENT B0 ;  /* 0x0000000000007941 */ /* 0x000fea0003800200 */
.L_x_75:
[----:B0-----:R-:W-:Y:S02]  /*0270*/  IADD3 R21, PT, PT, R21, 0x1, RZ ;  /* 0x0000000115157810 */ /* 0x001fe40007ffe0ff */
[----:B-----5:R-:W-:-:S04]  /*0280*/  IADD3 R12, PT, PT, R0, R19, RZ ;  /* 0x00000013000c7210 */ /* 0x020fc80007ffe0ff */
[----:B------:R-:W-:-:S13]  /*0290*/  ISETP.GE.AND P0, PT, R21, R12, PT ;  /* 0x0000000c1500720c */ /* 0x000fda0003f06270 */
[----:B------:R-:W-:Y:S05]  /*02a0*/  @!P0 BRA `(.L_x_77) ;  /* 0xfffffffc00bc8947 */ /* 0x000fea000383ffff */
[----:B------:R-:W-:Y:S05]  /*02b0*/  EXIT ;  /* 0x000000000000794d */ /* 0x000fea0003800000 */
.L_x_78:
        /* <DEDUP_REMOVED lines=12> */
.L_x_94:


//--------------------- .text.queueBfs            --------------------------
	.section	.text.queueBfs,"ax",@progbits
	.align	128
        .global         queueBfs
        .type           queueBfs,@function
        .size           queueBfs,(.L_x_95 - queueBfs)
        .other          queueBfs,@"STO_CUDA_ENTRY STV_DEFAULT"
queueBfs:
.text.queueBfs:
        /* <DEDUP_REMOVED lines=19> */
[----:B------:R0:W5:Y:S01]  /*0130*/  LDG.E R15, desc[UR4][R4.64] ;  /* 0x00000004040f7981 */ /* 0x000162000c1e1900 */
[----:B------:R-:W1:Y:S08]  /*0140*/  LDC R0, c[0x0][0x380] ;  /* 0x0000e000ff007b82 */ /* 0x000e700000000800 */
[----:B------:R-:W2:Y:S08]  /*0150*/  LDC.64 R6, c[0x0][0x388] ;  /* 0x0000e200ff067b82 */ /* 0x000eb00000000a00 */
[----:B------:R-:W3:Y:S08]  /*0160*/  LDC.64 R8, c[0x0][0x3a0] ;  /* 0x0000e800ff087b82 */ /* 0x000ef00000000a00 */
[----:B------:R-:W4:Y:S01]  /*0170*/  LDC.64 R10, c[0x0][0x3a8] ;  /* 0x0000ea00ff0a7b82 */ /* 0x000f220000000a00 */
[----:B-1----:R-:W-:-:S07]  /*0180*/  IADD3 R0, PT, PT, R0, 0x1, RZ ;  /* 0x0000000100007810 */ /* 0x002fce0007ffe0ff */
[----:B0-----:R-:W1:Y:S02]  /*0190*/  LDC.64 R12, c[0x0][0x3c8] ;  /* 0x0000f200ff0c7b82 */ /* 0x001e640000000a00 */
.L_x_81:
[----:B--2--5:R-:W-:-:S06]  /*01a0*/  IMAD.WIDE R16, R15, 0x4, R6 ;  /* 0x000000040f107825 */ /* 0x024fcc00078e0206 */
[----:B------:R-:W3:Y:S02]  /*01b0*/  LDG.E R17, desc[UR4][R16.64] ;  /* 0x0000000410117981 */ /* 0x000ee4000c1e1900 */
[----:B---3--:R-:W-:-:S05]  /*01c0*/  IMAD.WIDE R18, R17, 0x4, R8 ;  /* 0x0000000411127825 */ /* 0x008fca00078e0208 */
[----:B------:R-:W2:Y:S01]  /*01d0*/  LDG.E R14, desc[UR4][R18.64] ;  /* 0x00000004120e7981 */ /* 0x000ea2000c1e1900 */
[----:B------:R-:W-:Y:S01]  /*01e0*/  BSSY.RECONVERGENT B0, `(.L_x_79) ;  /* 0x0000016000007945 */ /* 0x000fe20003800200 */
[----:B--2---:R-:W-:-:S13]  /*01f0*/  ISETP.NE.AND P0, PT, R14, 0x7fffffff, PT ;  /* 0x7fffffff0e00780c */ /* 0x004fda0003f05270 */
[----:B------:R-:W-:Y:S05]  /*0200*/  @P0 BRA `(.L_x_80) ;  /* 0x00000000004c0947 */ /* 0x000fea0003800000 */
[----:B------:R-:W2:Y:S02]  /*0210*/  ATOMG.E.MIN.S32.STRONG.GPU PT, R18, desc[UR4][R18.64], R0 ;  /* 0x80000000121279a8 */ /* 0x000ea400089ef304 */
[----:B--2---:R-:W-:-:S13]  /*0220*/  ISETP.NE.AND P0, PT, R18, 0x7fffffff, PT ;  /* 0x7fffffff1200780c */ /* 0x004fda0003f05270 */
[----:B------:R-:W-:Y:S05]  /*0230*/  @P0 BRA `(.L_x_80) ;  /* 0x0000000000400947 */ /* 0x000fea0003800000 */
[----:B------:R-:W0:Y:S01]  /*0240*/  S2R R19, SR_LANEID ;  /* 0x0000000000137919 */ /* 0x000e220000000000 */
[----:B------:R-:W-:Y:S01]  /*0250*/  VOTEU.ANY UR6, UPT, PT ;  /* 0x0000000000067886 */ /* 0x000fe200038e0100 */
[----:B------:R-:W2:Y:S01]  /*0260*/  LDC.64 R20, c[0x0][0x3b8] ;  /* 0x0000ee00ff147b82 */ /* 0x000ea20000000a00 */
[----:B------:R-:W0:Y:S08]  /*0270*/  FLO.U32 R14, UR6 ;  /* 0x00000006000e7d00 */ /* 0x000e3000080e0000 */
[----:B------:R-:W2:Y:S01]  /*0280*/  POPC R25, UR6 ;  /* 0x0000000600197d09 */ /* 0x000ea20008000000 */
[----:B0-----:R-:W-:Y:S01]  /*0290*/  ISETP.EQ.U32.AND P0, PT, R14, R19, PT ;  /* 0x000000130e00720c */ /* 0x001fe20003f02070 */
[----:B----4-:R-:W-:-:S05]  /*02a0*/  IMAD.WIDE R18, R17, 0x4, R10 ;  /* 0x0000000411127825 */ /* 0x010fca00078e020a */
[----:B------:R-:W-:Y:S07]  /*02b0*/  STG.E desc[UR4][R18.64], R15 ;  /* 0x0000000f12007986 */ /* 0x000fee000c101904 */
[----:B--2---:R-:W2:Y:S01]  /*02c0*/  @P0 ATOMG.E.ADD.STRONG.GPU PT, R21, desc[UR4][R20.64], R25 ;  /* 0x80000019141509a8 */ /* 0x004ea200081ef104 */
[----:B------:R-:W0:Y:S02]  /*02d0*/  S2R R16, SR_LTMASK ;  /* 0x0000000000107919 */ /* 0x000e240000003900 */
[----:B0-----:R-:W-:-:S06]  /*02e0*/  LOP3.LUT R16, R16, UR6, RZ, 0xc0, !PT ;  /* 0x0000000610107c12 */ /* 0x001fcc000f8ec0ff */
[----:B------:R-:W0:Y:S01]  /*02f0*/  POPC R16, R16 ;  /* 0x0000001000107309 */ /* 0x000e220000000000 */
[----:B--2---:R-:W0:Y:S02]  /*0300*/  SHFL.IDX PT, R23, R21, R14, 0x1f ;  /* 0x00001f0e15177589 */ /* 0x004e2400000e0000 */
[----:B0-----:R-:W-:-:S05]  /*0310*/  IADD3 R23, PT, PT, R23, R16, RZ ;  /* 0x0000001017177210 */ /* 0x001fca0007ffe0ff */
[----:B-1----:R-:W-:-:S05]  /*0320*/  IMAD.WIDE R22, R23, 0x4, R12 ;  /* 0x0000000417167825 */ /* 0x002fca00078e020c */
[----:B------:R0:W-:Y:S02]  /*0330*/  STG.E desc[UR4][R22.64], R17 ;  /* 0x0000001116007986 */ /* 0x0001e4000c101904 */
.L_x_80:
[----:B------:R-:W-:Y:S05]  /*0340*/  BSYNC.RECONVERGENT B0 ;  /* 0x0000000000007941 */ /* 0x000fea0003800200 */
.L_x_79:
[----:B------:R-:W2:Y:S04]  /*0350*/  LDG.E R14, desc[UR4][R4.64] ;  /* 0x00000004040e7981 */ /* 0x000ea8000c1e1900 */
[----:B0-----:R-:W2:Y:S01]  /*0360*/  LDG.E R17, desc[UR4][R2.64] ;  /* 0x0000000402117981 */ /* 0x001ea2000c1e1900 */
[----:B------:R-:W-:Y:S02]  /*0370*/  IADD3 R15, PT, PT, R15, 0x1, RZ ;  /* 0x000000010f0f7810 */ /* 0x000fe40007ffe0ff */
[----:B--2---:R-:W-:-:S04]  /*0380*/  IADD3 R14, PT, PT, R14, R17, RZ ;  /* 0x000000110e0e7210 */ /* 0x004fc80007ffe0ff */
[----:B------:R-:W-:-:S13]  /*0390*/  ISETP.GE.AND P0, PT, R15, R14, PT ;  /* 0x0000000e0f00720c */ /* 0x000fda0003f06270 */
[----:B------:R-:W-:Y:S05]  /*03a0*/  @!P0 BRA `(.L_x_81) ;  /* 0xfffffffc007c8947 */ /* 0x000fea000383ffff */
[----:B------:R-:W-:Y:S05]  /*03b0*/  EXIT ;  /* 0x000000000000794d */ /* 0x000fea0003800000 */
.L_x_82:
        /* <DEDUP_REMOVED lines=12> */
.L_x_95:


//--------------------- .text.simpleBfs           --------------------------
	.section	.text.simpleBfs,"ax",@progbits
	.align	128
        .global         simpleBfs
        .type           simpleBfs,@function
        .size           simpleBfs,(.L_x_96 - simpleBfs)
        .other          simpleBfs,@"STO_CUDA_ENTRY STV_DEFAULT"
simpleBfs:
.text.simpleBfs:
        /* <DEDUP_REMOVED lines=10> */
[----:B------:R-:W2:Y:S01]  /*00a0*/  LDC R17, c[0x0][0x384] ;  /* 0x0000e100ff117b82 */ /* 0x000ea20000000800 */
[----:B0-----:R-:W-:-:S06]  /*00b0*/  IMAD.WIDE R2, R7, 0x4, R2 ;  /* 0x0000000407027825 */ /* 0x001fcc00078e0202 */
[----:B-1----:R-:W2:Y:S02]  /*00c0*/  LDG.E R2, desc[UR4][R2.64] ;  /* 0x0000000402027981 */ /* 0x002ea4000c1e1900 */
[----:B--2---:R-:W-:-:S13]  /*00d0*/  ISETP.NE.AND P0, PT, R2, R17, PT ;  /* 0x000000110200720c */ /* 0x004fda0003f05270 */
[----:B------:R-:W-:Y:S05]  /*00e0*/  @P0 EXIT ;  /* 0x000000000000094d */ /* 0x000fea0003800000 */
[----:B------:R-:W0:Y:S08]  /*00f0*/  LDC.64 R2, c[0x0][0x398] ;  /* 0x0000e600ff027b82 */ /* 0x000e300000000a00 */
[----:B------:R-:W1:Y:S01]  /*0100*/  LDC.64 R4, c[0x0][0x390] ;  /* 0x0000e400ff047b82 */ /* 0x000e620000000a00 */
[----:B0-----:R-:W-:-:S05]  /*0110*/  IMAD.WIDE R2, R7, 0x4, R2 ;  /* 0x0000000407027825 */ /* 0x001fca00078e0202 */
[----:B------:R-:W2:Y:S01]  /*0120*/  LDG.E R0, desc[UR4][R2.64] ;  /* 0x0000000402007981 */ /* 0x000ea2000c1e1900 */
[----:B-1----:R-:W-:Y:S01]  /*0130*/  IMAD.WIDE R4, R7, 0x4, R4 ;  /* 0x0000000407047825 */ /* 0x002fe200078e0204 */
[----:B--2---:R-:W-:-:S13]  /*0140*/  ISETP.GE.AND P0, PT, R0, 0x1, PT ;  /* 0x000000010000780c */ /* 0x004fda0003f06270 */
[----:B------:R-:W-:Y:S05]  /*0150*/  @!P0 EXIT ;  /* 0x000000000000894d */ /* 0x000fea0003800000 */
[----:B------:R-:W2:Y:S01]  /*0160*/  LDG.E R19, desc[UR4][R4.64] ;  /* 0x0000000404137981 */ /* 0x000ea2000c1e1900 */
[----:B------:R-:W0:Y:S01]  /*0170*/  LDC.64 R6, c[0x0][0x3a0] ;  /* 0x0000e800ff067b82 */ /* 0x000e220000000a00 */
[----:B------:R-:W-:Y:S01]  /*0180*/  BSSY.RECONVERGENT B0, `(.L_x_83) ;  /* 0x0000018000007945 */ /* 0x000fe20003800200 */
[----:B------:R-:W-:Y:S02]  /*0190*/  PLOP3.LUT P0, PT, PT, PT, PT, 0x8, 0x80 ;  /* 0x000000000080781c */ /* 0x000fe40003f0e170 */
[----:B------:R-:W-:-:S04]  /*01a0*/  IADD3 R17, PT, PT, R17, 0x1, RZ ;  /* 0x0000000111117810 */ /* 0x000fc80007ffe0ff */
[----:B------:R-:W1:Y:S08]  /*01b0*/  LDC.64 R8, c[0x0][0x388] ;  /* 0x0000e200ff087b82 */ /* 0x000e700000000a00 */
[----:B------:R-:W3:Y:S02]  /*01c0*/  LDC.64 R10, c[0x0][0x3a8] ;  /* 0x0000ea00ff0a7b82 */ /* 0x000ee40000000a00 */
[----:B0123--:R-:W-:-:S07]  /*01d0*/  MOV R21, R19 ;  /* 0x0000001300157202 */ /* 0x00ffce0000000f00 */
.L_x_86:
        /* <DEDUP_REMOVED lines=11> */
[----:B------:R0:W5:Y:S01]  /*0290*/  LDG.E R0, desc[UR4][R2.64] ;  /* 0x0000000402007981 */ /* 0x000162000c1e1900 */
[----:B------:R-:W-:-:S13]  /*02a0*/  PLOP3.LUT P0, PT, PT, PT, PT, 0x80, 0x8 ;  /* 0x000000000008781c */ /* 0x000fda0003f0f070 */
.L_x_85:
[----:B------:R-:W-:Y:S05]  /*02b0*/  BSYNC.RECONVERGENT B1 ;  /* 0x0000000000017941 */ /* 0x000fea0003800200 */
.L_x_84:
[----:B0-----:R-:W-:Y:S01]  /*02c0*/  VIADD R21, R21, 0x1 ;  /* 0x0000000115157836 */ /* 0x001fe20000000000 */
[----:B-----5:R-:W-:-:S04]  /*02d0*/  IADD3 R12, PT, PT, R0, R19, RZ ;  /* 0x00000013000c7210 */ /* 0x020fc80007ffe0ff */
[----:B------:R-:W-:-:S13]  /*02e0*/  ISETP.GE.AND P1, PT, R21, R12, PT ;  /* 0x0000000c1500720c */ /* 0x000fda0003f26270 */
[----:B------:R-:W-:Y:S05]  /*02f0*/  @!P1 BRA `(.L_x_86) ;  /* 0xfffffffc00b89947 */ /* 0x000fea000383ffff */
[----:B------:R-:W-:Y:S05]  /*0300*/  BSYNC.RECONVERGENT B0 ;  /* 0x0000000000007941 */ /* 0x000fea0003800200 */
.L_x_83:
[----:B------:R-:W-:Y:S05]  /*0310*/  @!P0 EXIT ;  /* 0x000000000000894d */ /* 0x000fea0003800000 */
[----:B------:R-:W0:Y:S01]  /*0320*/  LDC.64 R2, c[0x0][0x3b0] ;  /* 0x0000ec00ff027b82 */ /* 0x000e220000000a00 */
[----:B------:R-:W-:-:S05]  /*0330*/  IMAD.MOV.U32 R5, RZ, RZ, 0x1 ;  /* 0x00000001ff057424 */ /* 0x000fca00078e00ff */
[----:B0-----:R-:W-:Y:S01]  /*0340*/  STG.E desc[UR4][R2.64], R5 ;  /* 0x0000000502007986 */ /* 0x001fe2000c101904 */
[----:B------:R-:W-:Y:S05]  /*0350*/  EXIT ;  /* 0x000000000000794d */ /* 0x000fea0003800000 */
.L_x_87:
        /* <DEDUP_REMOVED lines=10> */
.L_x_96:


//--------------------- .nv.shared.cuGunrockStyleBfsKernel --------------------------
	.section	.nv.shared.cuGunrockStyleBfsKernel,"aw",@nobits
	.sectionflags	@""
	.align	16
	.zero		1024


//--------------------- .nv.shared.reserved.0     --------------------------
	.section	.nv.shared.reserved.0,"aw",@nobits
	.weak		__nv_reservedSMEM_offset_0_alias
	.size		__nv_reservedSMEM_offset_0_alias, 0, 64
	.other		__nv_reservedSMEM_offset_0_alias,@"STO_CUDA_RESERVED_SHARED STV_DEFAULT"
__nv_reservedSMEM_offset_0_alias:
	.zero		0
	.zero		64


//--------------------- .nv.shared.scanBfsFusedKernel --------------------------
	.section	.nv.shared.scanBfsFusedKernel,"aw",@nobits
	.sectionflags	@""
	.align	16
	.zero		1024


//--------------------- .nv.shared.assignVerticesNextQueue --------------------------
	.section	.nv.shared.assignVerticesNextQueue,"aw",@nobits
	.sectionflags	@""
	.align	16
.nv.shared.assignVerticesNextQueue:
	.zero		1040


//--------------------- .nv.shared.scanDegrees    --------------------------
	.section	.nv.shared.scanDegrees,"aw",@nobits
	.sectionflags	@""
	.align	16
.nv.shared.scanDegrees:
	.zero		5120


//--------------------- .nv.shared.fusedNextLayerCountDegrees --------------------------
	.section	.nv.shared.fusedNextLayerCountDegrees,"aw",@nobits
	.sectionflags	@""
	.align	16
	.zero		1024


//--------------------- .nv.shared.countDegrees   --------------------------
	.section	.nv.shared.countDegrees,"aw",@nobits
	.sectionflags	@""
	.align	16
	.zero		1024


//--------------------- .nv.shared.nextLayer      --------------------------
	.section	.nv.shared.nextLayer,"aw",@nobits
	.sectionflags	@""
	.align	16
	.zero		1024


//--------------------- .nv.shared.queueBfs       --------------------------
	.section	.nv.shared.queueBfs,"aw",@nobits
	.sectionflags	@""
	.align	16
	.zero		1024


//--------------------- .nv.shared.simpleBfs      --------------------------
	.section	.nv.shared.simpleBfs,"aw",@nobits
	.sectionflags	@""
	.align	16
	.zero		1024


//--------------------- .nv.constant0.cuGunrockStyleBfsKernel --------------------------
	.section	.nv.constant0.cuGunrockStyleBfsKernel,"a",@progbits
	.sectionflags	@""
	.align	4
.nv.constant0.cuGunrockStyleBfsKernel:
	.zero		972


//--------------------- .nv.constant0.scanBfsFusedKernel --------------------------
	.section	.nv.constant0.scanBfsFusedKernel,"a",@progbits
	.sectionflags	@""
	.align	4
.nv.constant0.scanBfsFusedKernel:
	.zero		972


//--------------------- .nv.constant0.assignVerticesNextQueue --------------------------
	.section	.nv.constant0.assignVerticesNextQueue,"a",@progbits
	.sectionflags	@""
	.align	4
.nv.constant0.assignVerticesNextQueue:
	.zero		972


//--------------------- .nv.constant0.scanDegrees --------------------------
	.section	.nv.constant0.scanDegrees,"a",@progbits
	.sectionflags	@""
	.align	4
.nv.constant0.scanDegrees:
	.zero		920


//--------------------- .nv.constant0.fusedNextLayerCountDegrees --------------------------
	.section	.nv.constant0.fusedNextLayerCountDegrees,"a",@progbits
	.sectionflags	@""
	.align	4
.nv.constant0.fusedNextLayerCountDegrees:
	.zero		964


//--------------------- .nv.constant0.countDegrees --------------------------
	.section	.nv.constant0.countDegrees,"a",@progbits
	.sectionflags	@""
	.align	4
.nv.constant0.countDegrees:
	.zero		952


//--------------------- .nv.constant0.nextLayer   --------------------------
	.section	.nv.constant0.nextLayer,"a",@progbits
	.sectionflags	@""
	.align	4
.nv.constant0.nextLayer:
	.zero		960


//--------------------- .nv.constant0.queueBfs    --------------------------
	.section	.nv.constant0.queueBfs,"a",@progbits
	.sectionflags	@""
	.align	4
.nv.constant0.queueBfs:
	.zero		976


//--------------------- .nv.constant0.simpleBfs   --------------------------
	.section	.nv.constant0.simpleBfs,"a",@progbits
	.sectionflags	@""
	.align	4
.nv.constant0.simpleBfs:
	.zero		952


//--------------------- SYMBOLS --------------------------

	.type		.nv.reservedSmem.offset0,@object
	.size		.nv.reservedSmem.offset0,0x4
	.type		.nv.reservedSmem.cap,@object
	.size		.nv.reservedSmem.cap,0x4
